	.target	sm_100a

	.elftype	@"ET_EXEC"


//--------------------- .note.nv.tkinfo           --------------------------
	.section	.note.nv.tkinfo,"",@"SHT_NOTE"
	.sectionflags	@"SHF_NOTE_NV_TKINFO"
	.tkinfo
        /*0018*/ 	.word	0x00000002
        /*0030*/ 	.string	""
        /*0030*/ 	.string	"ptxas"
        /*0030*/ 	.string	"Cuda compilation tools, release 13.0, V13.0.88"
        /*0030*/ 	.string	"Build cuda_13.0.r13.0/compiler.36424714_0"
        /*0030*/ 	.string	"-arch sm_100a -m 64 "



//--------------------- .note.nv.cuinfo           --------------------------
	.section	.note.nv.cuinfo,"",@"SHT_NOTE"
	.sectionflags	@"SHF_NOTE_NV_CUINFO"
        /*0018*/ 	.short	0x0002
        /*001a*/ 	.short	0x0064
        /*001c*/ 	.short	0x0082
	.zero		2


//--------------------- .nv.info                  --------------------------
	.section	.nv.info,"",@"SHT_CUDA_INFO"
	.align	4


	//----- nvinfo : EIATTR_REGCOUNT
	.align		4
        /*0000*/ 	.byte	0x04, 0x2f
        /*0002*/ 	.short	(.L_19 - .L_18)
	.align		4
.L_18:
        /*0004*/ 	.word	index@(_ZN7cutlass13device_kernelINS_4gemm6kernel13GemmUniversalIN4cute5tupleIJiiiiEEENS1_10collective13CollectiveMmaINS1_35MainloopSm100TmaUmmaWarpSpecializedILi5ELi2ELi4ENS5_IJNS4_1CILi2EEENSA_ILi1EEESC_EEEEENS5_IJNSA_ILi64EEENSA_ILi16EEENSA_ILi256EEEEEENS_6half_tENS5_IJlSC_lEEESJ_SK_NS4_8TiledMMAINS4_8MMA_AtomIJNS4_20SM100_MMA_F16BF16_SSISJ_SJ_fLi64ELi16ELNS4_4UMMA5MajorE0ELSP_0ELNSO_7ScaleInE0ELSQ_0EEEEEENS4_6LayoutINS5_IJSC_SC_SC_EEENS5_IJNSA_ILi0EEESV_SV_EEEEENS5_IJNS4_10UnderscoreESY_SY_EEEEENS4_13SM90_TMA_LOADENS4_14ComposedLayoutINS4_7SwizzleILi3ELi4ELi3EEENS4_18smem_ptr_flag_bitsILi16EEENST_INS5_IJNSA_ILi8EEESF_EEENS5_IJSF_SC_EEEEEEEvNS4_8identityENS4_23SM90_TMA_LOAD_MULTICASTES1B_vS1C_EENS_8epilogue10collective18CollectiveEpilogueINS1F_23Sm100TmaWarpSpecializedILi2ELi1ELi8ELb1ELb0EEEJSI_NS5_IJNST_ISF_SC_EENST_ISG_SC_EEEEESJ_SK_SJ_SK_NS1F_6fusion15FusionCallbacksIS1J_NS1N_17LinearCombinationISJ_fSJ_fLNS_15FloatRoundStyleE2EEESI_S1M_JEEENS4_5SM1004TMEM4LOAD26SM100_TMEM_LOAD_16dp256b2xES11_NS12_INS13_ILi1ELi4ELi3EEES16_NST_INS5_IJS17_SG_EEENS5_IJSG_SC_EEEEEEENS4_17SM75_U32x4_LDSM_NENS4_14SM90_TMA_STOREES21_NS4_17SM90_U32x4_STSM_NENS4_39AutoVectorizingCopyWithAssumedAlignmentILi128EEEEEEvvEEEEvNT_6ParamsE)
        /*0008*/ 	.word	0x00000038


	//----- nvinfo : EIATTR_FRAME_SIZE
	.align		4
.L_19:
        /*000c*/ 	.byte	0x04, 0x11
        /*000e*/ 	.short	(.L_21 - .L_20)
	.align		4
.L_20:
        /*0010*/ 	.word	index@($__internal_2_$__cuda_sm10x_tcgen05_guardrail_trap_unallocated_columns_being_dealloced)
        /*0014*/ 	.word	0x00000000


	//----- nvinfo : EIATTR_FRAME_SIZE
	.align		4
.L_21:
        /*0018*/ 	.byte	0x04, 0x11
        /*001a*/ 	.short	(.L_23 - .L_22)
	.align		4
.L_22:
        /*001c*/ 	.word	index@($__internal_1_$__cuda_sm10x_tcgen05_guardrail_trap_phase_invalid_during_alloc)
        /*0020*/ 	.word	0x00000000


	//----- nvinfo : EIATTR_FRAME_SIZE
	.align		4
.L_23:
        /*0024*/ 	.byte	0x04, 0x11
        /*0026*/ 	.short	(.L_25 - .L_24)
	.align		4
.L_24:
        /*0028*/ 	.word	index@($__internal_0_$__cuda_sm10x_tcgen05_guardrail_trap_col_being_dealloced_not_returned_by_alloc)
        /*002c*/ 	.word	0x00000000


	//----- nvinfo : EIATTR_FRAME_SIZE
	.align		4
.L_25:
        /*0030*/ 	.byte	0x04, 0x11
        /*0032*/ 	.short	(.L_27 - .L_26)
	.align		4
.L_26:
        /*0034*/ 	.word	index@(_ZN7cutlass13device_kernelINS_4gemm6kernel13GemmUniversalIN4cute5tupleIJiiiiEEENS1_10collective13CollectiveMmaINS1_35MainloopSm100TmaUmmaWarpSpecializedILi5ELi2ELi4ENS5_IJNS4_1CILi2EEENSA_ILi1EEESC_EEEEENS5_IJNSA_ILi64EEENSA_ILi16EEENSA_ILi256EEEEEENS_6half_tENS5_IJlSC_lEEESJ_SK_NS4_8TiledMMAINS4_8MMA_AtomIJNS4_20SM100_MMA_F16BF16_SSISJ_SJ_fLi64ELi16ELNS4_4UMMA5MajorE0ELSP_0ELNSO_7ScaleInE0ELSQ_0EEEEEENS4_6LayoutINS5_IJSC_SC_SC_EEENS5_IJNSA_ILi0EEESV_SV_EEEEENS5_IJNS4_10UnderscoreESY_SY_EEEEENS4_13SM90_TMA_LOADENS4_14ComposedLayoutINS4_7SwizzleILi3ELi4ELi3EEENS4_18smem_ptr_flag_bitsILi16EEENST_INS5_IJNSA_ILi8EEESF_EEENS5_IJSF_SC_EEEEEEEvNS4_8identityENS4_23SM90_TMA_LOAD_MULTICASTES1B_vS1C_EENS_8epilogue10collective18CollectiveEpilogueINS1F_23Sm100TmaWarpSpecializedILi2ELi1ELi8ELb1ELb0EEEJSI_NS5_IJNST_ISF_SC_EENST_ISG_SC_EEEEESJ_SK_SJ_SK_NS1F_6fusion15FusionCallbacksIS1J_NS1N_17LinearCombinationISJ_fSJ_fLNS_15FloatRoundStyleE2EEESI_S1M_JEEENS4_5SM1004TMEM4LOAD26SM100_TMEM_LOAD_16dp256b2xES11_NS12_INS13_ILi1ELi4ELi3EEES16_NST_INS5_IJS17_SG_EEENS5_IJSG_SC_EEEEEEENS4_17SM75_U32x4_LDSM_NENS4_14SM90_TMA_STOREES21_NS4_17SM90_U32x4_STSM_NENS4_39AutoVectorizingCopyWithAssumedAlignmentILi128EEEEEEvvEEEEvNT_6ParamsE)
        /*0038*/ 	.word	0x00000000


	//----- nvinfo : EIATTR_MIN_STACK_SIZE
	.align		4
.L_27:
        /*003c*/ 	.byte	0x04, 0x12
        /*003e*/ 	.short	(.L_29 - .L_28)
	.align		4
.L_28:
        /*0040*/ 	.word	index@(_ZN7cutlass13device_kernelINS_4gemm6kernel13GemmUniversalIN4cute5tupleIJiiiiEEENS1_10collective13CollectiveMmaINS1_35MainloopSm100TmaUmmaWarpSpecializedILi5ELi2ELi4ENS5_IJNS4_1CILi2EEENSA_ILi1EEESC_EEEEENS5_IJNSA_ILi64EEENSA_ILi16EEENSA_ILi256EEEEEENS_6half_tENS5_IJlSC_lEEESJ_SK_NS4_8TiledMMAINS4_8MMA_AtomIJNS4_20SM100_MMA_F16BF16_SSISJ_SJ_fLi64ELi16ELNS4_4UMMA5MajorE0ELSP_0ELNSO_7ScaleInE0ELSQ_0EEEEEENS4_6LayoutINS5_IJSC_SC_SC_EEENS5_IJNSA_ILi0EEESV_SV_EEEEENS5_IJNS4_10UnderscoreESY_SY_EEEEENS4_13SM90_TMA_LOADENS4_14ComposedLayoutINS4_7SwizzleILi3ELi4ELi3EEENS4_18smem_ptr_flag_bitsILi16EEENST_INS5_IJNSA_ILi8EEESF_EEENS5_IJSF_SC_EEEEEEEvNS4_8identityENS4_23SM90_TMA_LOAD_MULTICASTES1B_vS1C_EENS_8epilogue10collective18CollectiveEpilogueINS1F_23Sm100TmaWarpSpecializedILi2ELi1ELi8ELb1ELb0EEEJSI_NS5_IJNST_ISF_SC_EENST_ISG_SC_EEEEESJ_SK_SJ_SK_NS1F_6fusion15FusionCallbacksIS1J_NS1N_17LinearCombinationISJ_fSJ_fLNS_15FloatRoundStyleE2EEESI_S1M_JEEENS4_5SM1004TMEM4LOAD26SM100_TMEM_LOAD_16dp256b2xES11_NS12_INS13_ILi1ELi4ELi3EEES16_NST_INS5_IJS17_SG_EEENS5_IJSG_SC_EEEEEEENS4_17SM75_U32x4_LDSM_NENS4_14SM90_TMA_STOREES21_NS4_17SM90_U32x4_STSM_NENS4_39AutoVectorizingCopyWithAssumedAlignmentILi128EEEEEEvvEEEEvNT_6ParamsE)
        /*0044*/ 	.word	0x00000000
.L_29:


//--------------------- .nv.compat                --------------------------
	.section	.nv.compat,"",@"SHT_CUDA_COMPAT_INFO"
	.align	4
        /*0000*/ 	.byte	0x02, 0x09, 0x01, 0x00, 0x02, 0x02, 0x02, 0x00, 0x02, 0x05, 0x05, 0x00, 0x03, 0x07, 0x01, 0x01
        /*0010*/ 	.byte	0x02, 0x03, 0x01, 0x00, 0x02, 0x06, 0x01, 0x00, 0x04, 0x0b, 0x08, 0x00, 0x09, 0x00, 0x00, 0x00
        /*0020*/ 	.byte	0x00, 0x00, 0x00, 0x00


//--------------------- .nv.info._ZN7cutlass13device_kernelINS_4gemm6kernel13GemmUniversalIN4cute5tupleIJiiiiEEENS1_10collective13CollectiveMmaINS1_35MainloopSm100TmaUmmaWarpSpecializedILi5ELi2ELi4ENS5_IJNS4_1CILi2EEENSA_ILi1EEESC_EEEEENS5_IJNSA_ILi64EEENSA_ILi16EEENSA_ILi256EEEEEENS_6half_tENS5_IJlSC_lEEESJ_SK_NS4_8TiledMMAINS4_8MMA_AtomIJNS4_20SM100_MMA_F16BF16_SSISJ_SJ_fLi64ELi16ELNS4_4UMMA5MajorE0ELSP_0ELNSO_7ScaleInE0ELSQ_0EEEEEENS4_6LayoutINS5_IJSC_SC_SC_EEENS5_IJNSA_ILi0EEESV_SV_EEEEENS5_IJNS4_10UnderscoreESY_SY_EEEEENS4_13SM90_TMA_LOADENS4_14ComposedLayoutINS4_7SwizzleILi3ELi4ELi3EEENS4_18smem_ptr_flag_bitsILi16EEENST_INS5_IJNSA_ILi8EEESF_EEENS5_IJSF_SC_EEEEEEEvNS4_8identityENS4_23SM90_TMA_LOAD_MULTICASTES1B_vS1C_EENS_8epilogue10collective18CollectiveEpilogueINS1F_23Sm100TmaWarpSpecializedILi2ELi1ELi8ELb1ELb0EEEJSI_NS5_IJNST_ISF_SC_EENST_ISG_SC_EEEEESJ_SK_SJ_SK_NS1F_6fusion15FusionCallbacksIS1J_NS1N_17LinearCombinationISJ_fSJ_fLNS_15FloatRoundStyleE2EEESI_S1M_JEEENS4_5SM1004TMEM4LOAD26SM100_TMEM_LOAD_16dp256b2xES11_NS12_INS13_ILi1ELi4ELi3EEES16_NST_INS5_IJS17_SG_EEENS5_IJSG_SC_EEEEEEENS4_17SM75_U32x4_LDSM_NENS4_14SM90_TMA_STOREES21_NS4_17SM90_U32x4_STSM_NENS4_39AutoVectorizingCopyWithAssumedAlignmentILi128EEEEEEvvEEEEvNT_6ParamsE --------------------------
	.section	.nv.info._ZN7cutlass13device_kernelINS_4gemm6kernel13GemmUniversalIN4cute5tupleIJiiiiEEENS1_10collective13CollectiveMmaINS1_35MainloopSm100TmaUmmaWarpSpecializedILi5ELi2ELi4ENS5_IJNS4_1CILi2EEENSA_ILi1EEESC_EEEEENS5_IJNSA_ILi64EEENSA_ILi16EEENSA_ILi256EEEEEENS_6half_tENS5_IJlSC_lEEESJ_SK_NS4_8TiledMMAINS4_8MMA_AtomIJNS4_20SM100_MMA_F16BF16_SSISJ_SJ_fLi64ELi16ELNS4_4UMMA5MajorE0ELSP_0ELNSO_7ScaleInE0ELSQ_0EEEEEENS4_6LayoutINS5_IJSC_SC_SC_EEENS5_IJNSA_ILi0EEESV_SV_EEEEENS5_IJNS4_10UnderscoreESY_SY_EEEEENS4_13SM90_TMA_LOADENS4_14ComposedLayoutINS4_7SwizzleILi3ELi4ELi3EEENS4_18smem_ptr_flag_bitsILi16EEENST_INS5_IJNSA_ILi8EEESF_EEENS5_IJSF_SC_EEEEEEEvNS4_8identityENS4_23SM90_TMA_LOAD_MULTICASTES1B_vS1C_EENS_8epilogue10collective18CollectiveEpilogueINS1F_23Sm100TmaWarpSpecializedILi2ELi1ELi8ELb1ELb0EEEJSI_NS5_IJNST_ISF_SC_EENST_ISG_SC_EEEEESJ_SK_SJ_SK_NS1F_6fusion15FusionCallbacksIS1J_NS1N_17LinearCombinationISJ_fSJ_fLNS_15FloatRoundStyleE2EEESI_S1M_JEEENS4_5SM1004TMEM4LOAD26SM100_TMEM_LOAD_16dp256b2xES11_NS12_INS13_ILi1ELi4ELi3EEES16_NST_INS5_IJS17_SG_EEENS5_IJSG_SC_EEEEEEENS4_17SM75_U32x4_LDSM_NENS4_14SM90_TMA_STOREES21_NS4_17SM90_U32x4_STSM_NENS4_39AutoVectorizingCopyWithAssumedAlignmentILi128EEEEEEvvEEEEvNT_6ParamsE,"",@"SHT_CUDA_INFO"
	.sectionflags	@""
	.align	4


	//----- nvinfo : EIATTR_CUDA_API_VERSION
	.align		4
        /*0000*/ 	.byte	0x04, 0x37
        /*0002*/ 	.short	(.L_31 - .L_30)
.L_30:
        /*0004*/ 	.word	0x00000082


	//----- nvinfo : EIATTR_KPARAM_INFO
	.align		4
.L_31:
        /*0008*/ 	.byte	0x04, 0x17
        /*000a*/ 	.short	(.L_33 - .L_32)
.L_32:
        /*000c*/ 	.word	0x00000000
        /*0010*/ 	.short	0x0000
        /*0012*/ 	.short	0x0000
        /*0014*/ 	.byte	0x00, 0xf0, 0x01, 0x20


	//----- nvinfo : EIATTR_AT_ENTRY_FRAGMENTS
	.align		4
.L_33:
        /*0018*/ 	.byte	0x04, 0x4f
        /*001a*/ 	.short	(.L_35 - .L_34)


	//   ....[0]....
.L_34:
        /*001c*/ 	.word	0x00000006


	//----- nvinfo : EIATTR_RESERVED_SMEM_USED
	.align		4
.L_35:
        /*0020*/ 	.byte	0x01, 0x41
	.zero		2


	//----- nvinfo : EIATTR_SPARSE_MMA_MASK
	.align		4
        /*0024*/ 	.byte	0x03, 0x50
        /*0026*/ 	.short	0x0000


	//----- nvinfo : EIATTR_TCGEN05_1CTA_USED
	.align		4
        /*0028*/ 	.byte	0x01, 0x51
	.zero		2


	//----- nvinfo : EIATTR_MAXREG_COUNT
	.align		4
        /*002c*/ 	.byte	0x03, 0x1b
        /*002e*/ 	.short	0x00ff


	//----- nvinfo : EIATTR_NUM_BARRIERS
	.align		4
        /*0030*/ 	.byte	0x02, 0x4c
        /*0032*/ 	.byte	0x07
	.zero		1


	//----- nvinfo : EIATTR_EXTERNS
	.align		4
        /*0034*/ 	.byte	0x04, 0x0f
        /*0036*/ 	.short	(.L_37 - .L_36)


	//   ....[0]....
	.align		4
.L_36:
        /*0038*/ 	.word	index@(__assertfail)


	//----- nvinfo : EIATTR_MERCURY_ISA_VERSION
	.align		4
.L_37:
        /*003c*/ 	.byte	0x03, 0x5f
        /*003e*/ 	.short	0x0101


	//----- nvinfo : EIATTR_INT_WARP_WIDE_INSTR_OFFSETS
	.align		4
        /*0040*/ 	.byte	0x04, 0x31
        /*0042*/ 	.short	(.L_39 - .L_38)


	//   ....[0]....
.L_38:
        /*0044*/ 	.word	0x000046a0


	//   ....[1]....
        /*0048*/ 	.word	0x000046c0


	//   ....[2]....
        /*004c*/ 	.word	0x000046f0


	//   ....[3]....
        /*0050*/ 	.word	0x000052e0


	//   ....[4]....
        /*0054*/ 	.word	0x00005400


	//----- nvinfo : EIATTR_COOP_GROUP_MASK_REGIDS
	.align		4
.L_39:
        /*0058*/ 	.byte	0x04, 0x29
        /*005a*/ 	.short	(.L_41 - .L_40)


	//   ....[0]....
.L_40:
        /*005c*/ 	.word	0xffffffff


	//   ....[1]....
        /*0060*/ 	.word	0xffffffff


	//   ....[2]....
        /*0064*/ 	.word	0xffffffff


	//   ....[3]....
        /*0068*/ 	.word	0xffffffff


	//   ....[4]....
        /*006c*/ 	.word	0xffffffff


	//   ....[5]....
        /*0070*/ 	.word	0xffffffff


	//   ....[6]....
        /*0074*/ 	.word	0xffffffff


	//   ....[7]....
        /*0078*/ 	.word	0xffffffff


	//   ....[8]....
        /*007c*/ 	.word	0xffffffff


	//   ....[9]....
        /*0080*/ 	.word	0xffffffff


	//   ....[10]....
        /*0084*/ 	.word	0xffffffff


	//   ....[11]....
        /*0088*/ 	.word	0xffffffff


	//   ....[12]....
        /*008c*/ 	.word	0xffffffff


	//   ....[13]....
        /*0090*/ 	.word	0xffffffff


	//----- nvinfo : EIATTR_COOP_GROUP_INSTR_OFFSETS
	.align		4
.L_41:
        /*0094*/ 	.byte	0x04, 0x28
        /*0096*/ 	.short	(.L_43 - .L_42)


	//   ....[0]....
.L_42:
        /*0098*/ 	.word	0x00000080


	//   ....[1]....
        /*009c*/ 	.word	0x000004e0


	//   ....[2]....
        /*00a0*/ 	.word	0x000006a0


	//   ....[3]....
        /*00a4*/ 	.word	0x00000800


	//   ....[4]....
        /*00a8*/ 	.word	0x00000900


	//   ....[5]....
        /*00ac*/ 	.word	0x00000a70


	//   ....[6]....
        /*00b0*/ 	.word	0x00000c10


	//   ....[7]....
        /*00b4*/ 	.word	0x00000dc0


	//   ....[8]....
        /*00b8*/ 	.word	0x00002480


	//   ....[9]....
        /*00bc*/ 	.word	0x000033d0


	//   ....[10]....
        /*00c0*/ 	.word	0x000035e0


	//   ....[11]....
        /*00c4*/ 	.word	0x00003610


	//   ....[12]....
        /*00c8*/ 	.word	0x00004570


	//   ....[13]....
        /*00cc*/ 	.word	0x000047b0


	//----- nvinfo : EIATTR_VRC_CTA_INIT_COUNT
	.align		4
.L_43:
        /*00d0*/ 	.byte	0x02, 0x4a
        /*00d2*/ 	.byte	0x80
	.zero		1


	//----- nvinfo : EIATTR_SYSCALL_OFFSETS
	.align		4
        /*00d4*/ 	.byte	0x04, 0x46
        /*00d6*/ 	.short	(.L_45 - .L_44)


	//   ....[0]....
.L_44:
        /*00d8*/ 	.word	0x00006000


	//   ....[1]....
        /*00dc*/ 	.word	0x000060f0


	//   ....[2]....
        /*00e0*/ 	.word	0x000067d0


	//----- nvinfo : EIATTR_MBARRIER_INSTR_OFFSETS
	.align		4
.L_45:
        /*00e4*/ 	.byte	0x04, 0x39
        /*00e6*/ 	.short	(.L_47 - .L_46)


	//   ....[0]....
.L_46:
        /*00e8*/ 	.word	0x000005f0
        /*00ec*/ 	.word	0x000000ff
        /*00f0*/ 	.word	0x00000000
        /*00f4*/ 	.short	0x0100
        /*00f6*/ 	.byte	0x04
	.zero		1


	//   ....[1]....
        /*00f8*/ 	.word	0x00000600
        /*00fc*/ 	.word	0x000000ff
        /*0100*/ 	.word	0x00000028
        /*0104*/ 	.short	0x0100
        /*0106*/ 	.byte	0x04
	.zero		1


	//   ....[2]....
        /*0108*/ 	.word	0x00000610
        /*010c*/ 	.word	0x000000ff
        /*0110*/ 	.word	0x00000008
        /*0114*/ 	.short	0x0100
        /*0116*/ 	.byte	0x04
	.zero		1


	//   ....[3]....
        /*0118*/ 	.word	0x00000620
        /*011c*/ 	.word	0x000000ff
        /*0120*/ 	.word	0x00000030
        /*0124*/ 	.short	0x0100
        /*0126*/ 	.byte	0x04
	.zero		1


	//   ....[4]....
        /*0128*/ 	.word	0x00000630
        /*012c*/ 	.word	0x000000ff
        /*0130*/ 	.word	0x00000010
        /*0134*/ 	.short	0x0100
        /*0136*/ 	.byte	0x04
	.zero		1


	//   ....[5]....
        /*0138*/ 	.word	0x00000640
        /*013c*/ 	.word	0x000000ff
        /*0140*/ 	.word	0x00000038
        /*0144*/ 	.short	0x0100
        /*0146*/ 	.byte	0x04
	.zero		1


	//   ....[6]....
        /*0148*/ 	.word	0x00000650
        /*014c*/ 	.word	0x000000ff
        /*0150*/ 	.word	0x00000018
        /*0154*/ 	.short	0x0100
        /*0156*/ 	.byte	0x04
	.zero		1


	//   ....[7]....
        /*0158*/ 	.word	0x00000660
        /*015c*/ 	.word	0x000000ff
        /*0160*/ 	.word	0x00000040
        /*0164*/ 	.short	0x0100
        /*0166*/ 	.byte	0x04
	.zero		1


	//   ....[8]....
        /*0168*/ 	.word	0x00000670
        /*016c*/ 	.word	0x000000ff
        /*0170*/ 	.word	0x00000020
        /*0174*/ 	.short	0x0100
        /*0176*/ 	.byte	0x04
	.zero		1


	//   ....[9]....
        /*0178*/ 	.word	0x00000680
        /*017c*/ 	.word	0x000000ff
        /*0180*/ 	.word	0x00000048
        /*0184*/ 	.short	0x0100
        /*0186*/ 	.byte	0x04
	.zero		1


	//   ....[10]....
        /*0188*/ 	.word	0x000007b0
        /*018c*/ 	.word	0x000000ff
        /*0190*/ 	.word	0x00000050
        /*0194*/ 	.short	0x0100
        /*0196*/ 	.byte	0x04
	.zero		1


	//   ....[11]....
        /*0198*/ 	.word	0x000007c0
        /*019c*/ 	.word	0x000000ff
        /*01a0*/ 	.word	0x00000060
        /*01a4*/ 	.short	0x0100
        /*01a6*/ 	.byte	0x04
	.zero		1


	//   ....[12]....
        /*01a8*/ 	.word	0x000007d0
        /*01ac*/ 	.word	0x000000ff
        /*01b0*/ 	.word	0x00000058
        /*01b4*/ 	.short	0x0100
        /*01b6*/ 	.byte	0x04
	.zero		1


	//   ....[13]....
        /*01b8*/ 	.word	0x000007e0
        /*01bc*/ 	.word	0x000000ff
        /*01c0*/ 	.word	0x00000068
        /*01c4*/ 	.short	0x0100
        /*01c6*/ 	.byte	0x04
	.zero		1


	//   ....[14]....
        /*01c8*/ 	.word	0x000008d0
        /*01cc*/ 	.word	0x000000ff
        /*01d0*/ 	.word	0x00000070
        /*01d4*/ 	.short	0x0100
        /*01d6*/ 	.byte	0x06
	.zero		1


	//   ....[15]....
        /*01d8*/ 	.word	0x000008e0
        /*01dc*/ 	.word	0x000000ff
        /*01e0*/ 	.word	0x00000078
        /*01e4*/ 	.short	0x0100
        /*01e6*/ 	.byte	0x06
	.zero		1


	//   ....[16]....
        /*01e8*/ 	.word	0x00000a20
        /*01ec*/ 	.word	0x000000ff
        /*01f0*/ 	.word	0x00000080
        /*01f4*/ 	.short	0x0100
        /*01f6*/ 	.byte	0x06
	.zero		1


	//   ....[17]....
        /*01f8*/ 	.word	0x00000a30
        /*01fc*/ 	.word	0x000000ff
        /*0200*/ 	.word	0x00000090
        /*0204*/ 	.short	0x0100
        /*0206*/ 	.byte	0x06
	.zero		1


	//   ....[18]....
        /*0208*/ 	.word	0x00000a40
        /*020c*/ 	.word	0x000000ff
        /*0210*/ 	.word	0x00000088
        /*0214*/ 	.short	0x0100
        /*0216*/ 	.byte	0x06
	.zero		1


	//   ....[19]....
        /*0218*/ 	.word	0x00000a50
        /*021c*/ 	.word	0x000000ff
        /*0220*/ 	.word	0x00000098
        /*0224*/ 	.short	0x0100
        /*0226*/ 	.byte	0x06
	.zero		1


	//   ....[20]....
        /*0228*/ 	.word	0x00000b80
        /*022c*/ 	.word	0x000000ff
        /*0230*/ 	.word	0x000000a0
        /*0234*/ 	.short	0x0100
        /*0236*/ 	.byte	0x04
	.zero		1


	//   ....[21]....
        /*0238*/ 	.word	0x00000b90
        /*023c*/ 	.word	0x000000ff
        /*0240*/ 	.word	0x000000c0
        /*0244*/ 	.short	0x0100
        /*0246*/ 	.byte	0x04
	.zero		1


	//   ....[22]....
        /*0248*/ 	.word	0x00000ba0
        /*024c*/ 	.word	0x000000ff
        /*0250*/ 	.word	0x000000a8
        /*0254*/ 	.short	0x0100
        /*0256*/ 	.byte	0x04
	.zero		1


	//   ....[23]....
        /*0258*/ 	.word	0x00000bb0
        /*025c*/ 	.word	0x000000ff
        /*0260*/ 	.word	0x000000c8
        /*0264*/ 	.short	0x0100
        /*0266*/ 	.byte	0x04
	.zero		1


	//   ....[24]....
        /*0268*/ 	.word	0x00000bc0
        /*026c*/ 	.word	0x000000ff
        /*0270*/ 	.word	0x000000b0
        /*0274*/ 	.short	0x0100
        /*0276*/ 	.byte	0x04
	.zero		1


	//   ....[25]....
        /*0278*/ 	.word	0x00000bd0
        /*027c*/ 	.word	0x000000ff
        /*0280*/ 	.word	0x000000d0
        /*0284*/ 	.short	0x0100
        /*0286*/ 	.byte	0x04
	.zero		1


	//   ....[26]....
        /*0288*/ 	.word	0x00000be0
        /*028c*/ 	.word	0x000000ff
        /*0290*/ 	.word	0x000000b8
        /*0294*/ 	.short	0x0100
        /*0296*/ 	.byte	0x04
	.zero		1


	//   ....[27]....
        /*0298*/ 	.word	0x00000bf0
        /*029c*/ 	.word	0x000000ff
        /*02a0*/ 	.word	0x000000d8
        /*02a4*/ 	.short	0x0100
        /*02a6*/ 	.byte	0x04
	.zero		1


	//   ....[28]....
        /*02a8*/ 	.word	0x00000ce0
        /*02ac*/ 	.word	0x000000ff
        /*02b0*/ 	.word	0x000000e0
        /*02b4*/ 	.short	0x0100
        /*02b6*/ 	.byte	0x04
	.zero		1


	//   ....[29]....
        /*02b8*/ 	.word	0x00000cf0
        /*02bc*/ 	.word	0x000000ff
        /*02c0*/ 	.word	0x000000f0
        /*02c4*/ 	.short	0x0100
        /*02c6*/ 	.byte	0x04
	.zero		1


	//   ....[30]....
        /*02c8*/ 	.word	0x00000d00
        /*02cc*/ 	.word	0x000000ff
        /*02d0*/ 	.word	0x000000e8
        /*02d4*/ 	.short	0x0100
        /*02d6*/ 	.byte	0x04
	.zero		1


	//   ....[31]....
        /*02d8*/ 	.word	0x00000d10
        /*02dc*/ 	.word	0x000000ff
        /*02e0*/ 	.word	0x000000f8
        /*02e4*/ 	.short	0x0100
        /*02e6*/ 	.byte	0x04
	.zero		1


	//   ....[32]....
        /*02e8*/ 	.word	0x00001840
        /*02ec*/ 	.word	0x00000003
        /*02f0*/ 	.word	0x000000f0
        /*02f4*/ 	.short	0x010a
        /*02f6*/ 	.byte	0xff
	.zero		1


	//   ....[33]....
        /*02f8*/ 	.word	0x00001870
        /*02fc*/ 	.word	0x00000003
        /*0300*/ 	.word	0x000000e0
        /*0304*/ 	.short	0x0101
        /*0306*/ 	.byte	0xff
	.zero		1


	//   ....[34]....
        /*0308*/ 	.word	0x00001940
        /*030c*/ 	.word	0x000000ff
        /*0310*/ 	.word	0x00000028
        /*0314*/ 	.short	0x010a
        /*0316*/ 	.byte	0x04
	.zero		1


	//   ....[35]....
        /*0318*/ 	.word	0x000019c0
        /*031c*/ 	.word	0x000000ff
        /*0320*/ 	.word	0x00000028
        /*0324*/ 	.short	0x010a
        /*0326*/ 	.byte	0x39
	.zero		1


	//   ....[36]....
        /*0328*/ 	.word	0x00001b00
        /*032c*/ 	.word	0x000000ff
        /*0330*/ 	.word	0x00000028
        /*0334*/ 	.short	0x010a
        /*0336*/ 	.byte	0x04
	.zero		1


	//   ....[37]....
        /*0338*/ 	.word	0x00001ee0
        /*033c*/ 	.word	0x000000ff
        /*0340*/ 	.word	0x00000078
        /*0344*/ 	.short	0x0101
        /*0346*/ 	.byte	0x15
	.zero		1


	//   ....[38]....
        /*0348*/ 	.word	0x00001f00
        /*034c*/ 	.word	0x000000ff
        /*0350*/ 	.word	0x00000028
        /*0354*/ 	.short	0x010a
        /*0356*/ 	.byte	0x04
	.zero		1


	//   ....[39]....
        /*0358*/ 	.word	0x00001f80
        /*035c*/ 	.word	0x000000ff
        /*0360*/ 	.word	0x00000028
        /*0364*/ 	.short	0x010a
        /*0366*/ 	.byte	0x39
	.zero		1


	//   ....[40]....
        /*0368*/ 	.word	0x000020c0
        /*036c*/ 	.word	0x000000ff
        /*0370*/ 	.word	0x00000028
        /*0374*/ 	.short	0x010a
        /*0376*/ 	.byte	0x04
	.zero		1


	//   ....[41]....
        /*0378*/ 	.word	0x000024b0
        /*037c*/ 	.word	0x00000003
        /*0380*/ 	.word	0x00000080
        /*0384*/ 	.short	0x010a
        /*0386*/ 	.byte	0xff
	.zero		1


	//   ....[42]....
        /*0388*/ 	.word	0x00002600
        /*038c*/ 	.word	0x00000000
        /*0390*/ 	.word	0x00000000
        /*0394*/ 	.short	0x0101
        /*0396*/ 	.byte	0xff
	.zero		1


	//   ....[43]....
        /*0398*/ 	.word	0x00002bc0
        /*039c*/ 	.word	0x000000ff
        /*03a0*/ 	.word	0x00000000
        /*03a4*/ 	.short	0x010a
        /*03a6*/ 	.byte	0x04
	.zero		1


	//   ....[44]....
        /*03a8*/ 	.word	0x00002c50
        /*03ac*/ 	.word	0x000000ff
        /*03b0*/ 	.word	0x00000000
        /*03b4*/ 	.short	0x010a
        /*03b6*/ 	.byte	0x05
	.zero		1


	//   ....[45]....
        /*03b8*/ 	.word	0x00002ce0
        /*03bc*/ 	.word	0x000000ff
        /*03c0*/ 	.word	0x00000000
        /*03c4*/ 	.short	0x010a
        /*03c6*/ 	.byte	0x05
	.zero		1


	//   ....[46]....
        /*03c8*/ 	.word	0x00002d70
        /*03cc*/ 	.word	0x000000ff
        /*03d0*/ 	.word	0x00000000
        /*03d4*/ 	.short	0x010a
        /*03d6*/ 	.byte	0x05
	.zero		1


	//   ....[47]....
        /*03d8*/ 	.word	0x00002e10
        /*03dc*/ 	.word	0x00000000
        /*03e0*/ 	.word	0x00000000
        /*03e4*/ 	.short	0x010a
        /*03e6*/ 	.byte	0xff
	.zero		1


	//   ....[48]....
        /*03e8*/ 	.word	0x00002f30
        /*03ec*/ 	.word	0x00000002
        /*03f0*/ 	.word	0x000000e0
        /*03f4*/ 	.short	0x010a
        /*03f6*/ 	.byte	0xff
	.zero		1


	//   ....[49]....
        /*03f8*/ 	.word	0x00002f90
        /*03fc*/ 	.word	0x00000004
        /*0400*/ 	.word	0x00000000
        /*0404*/ 	.short	0x0101
        /*0406*/ 	.byte	0xff
	.zero		1


	//   ....[50]....
        /*0408*/ 	.word	0x00002fb0
        /*040c*/ 	.word	0x000000ff
        /*0410*/ 	.word	0x00000090
        /*0414*/ 	.short	0x010a
        /*0416*/ 	.byte	0x04
	.zero		1


	//   ....[51]....
        /*0418*/ 	.word	0x000030d0
        /*041c*/ 	.word	0x00000002
        /*0420*/ 	.word	0x00000080
        /*0424*/ 	.short	0x010a
        /*0426*/ 	.byte	0xff
	.zero		1


	//   ....[52]....
        /*0428*/ 	.word	0x000031e0
        /*042c*/ 	.word	0x00000002
        /*0430*/ 	.word	0x00000000
        /*0434*/ 	.short	0x0101
        /*0436*/ 	.byte	0xff
	.zero		1


	//   ....[53]....
        /*0438*/ 	.word	0x00003270
        /*043c*/ 	.word	0x000000ff
        /*0440*/ 	.word	0x00000090
        /*0444*/ 	.short	0x0106
        /*0446*/ 	.byte	0x04
	.zero		1


	//   ....[54]....
        /*0448*/ 	.word	0x00003290
        /*044c*/ 	.word	0x000000ff
        /*0450*/ 	.word	0x00000090
        /*0454*/ 	.short	0x010a
        /*0456*/ 	.byte	0x04
	.zero		1


	//   ....[55]....
        /*0458*/ 	.word	0x00003320
        /*045c*/ 	.word	0x000000ff
        /*0460*/ 	.word	0x00000090
        /*0464*/ 	.short	0x0106
        /*0466*/ 	.byte	0x07
	.zero		1


	//   ....[56]....
        /*0468*/ 	.word	0x00003360
        /*046c*/ 	.word	0x00000000
        /*0470*/ 	.word	0x00000090
        /*0474*/ 	.short	0x010a
        /*0476*/ 	.byte	0xff
	.zero		1


	//   ....[57]....
        /*0478*/ 	.word	0x00003880
        /*047c*/ 	.word	0x00000000
        /*0480*/ 	.word	0x00000080
        /*0484*/ 	.short	0x010a
        /*0486*/ 	.byte	0xff
	.zero		1


	//   ....[58]....
        /*0488*/ 	.word	0x000039a0
        /*048c*/ 	.word	0x00000003
        /*0490*/ 	.word	0x00000000
        /*0494*/ 	.short	0x0101
        /*0496*/ 	.byte	0xff
	.zero		1


	//   ....[59]....
        /*0498*/ 	.word	0x000039b0
        /*049c*/ 	.word	0x000000ff
        /*04a0*/ 	.word	0x00000000
        /*04a4*/ 	.short	0x010a
        /*04a6*/ 	.byte	0x04
	.zero		1


	//   ....[60]....
        /*04a8*/ 	.word	0x00003a00
        /*04ac*/ 	.word	0x000000ff
        /*04b0*/ 	.word	0x000000c0
        /*04b4*/ 	.short	0x010a
        /*04b6*/ 	.byte	0x05
	.zero		1


	//   ....[61]....
        /*04b8*/ 	.word	0x00003b10
        /*04bc*/ 	.word	0x000000ff
        /*04c0*/ 	.word	0x00000000
        /*04c4*/ 	.short	0x010a
        /*04c6*/ 	.byte	0x05
	.zero		1


	//   ....[62]....
        /*04c8*/ 	.word	0x00003c60
        /*04cc*/ 	.word	0x000000ff
        /*04d0*/ 	.word	0x00000000
        /*04d4*/ 	.short	0x010a
        /*04d6*/ 	.byte	0x07
	.zero		1


	//   ....[63]....
        /*04d8*/ 	.word	0x000043a0
        /*04dc*/ 	.word	0x000000ff
        /*04e0*/ 	.word	0x00000000
        /*04e4*/ 	.short	0x010a
        /*04e6*/ 	.byte	0x04
	.zero		1


	//   ....[64]....
        /*04e8*/ 	.word	0x00004430
        /*04ec*/ 	.word	0x000000ff
        /*04f0*/ 	.word	0x00000000
        /*04f4*/ 	.short	0x010a
        /*04f6*/ 	.byte	0x05
	.zero		1


	//   ....[65]....
        /*04f8*/ 	.word	0x000044c0
        /*04fc*/ 	.word	0x000000ff
        /*0500*/ 	.word	0x00000000
        /*0504*/ 	.short	0x010a
        /*0506*/ 	.byte	0x05
	.zero		1


	//   ....[66]....
        /*0508*/ 	.word	0x00004550
        /*050c*/ 	.word	0x000000ff
        /*0510*/ 	.word	0x00000000
        /*0514*/ 	.short	0x010a
        /*0516*/ 	.byte	0x04
	.zero		1


	//   ....[67]....
        /*0518*/ 	.word	0x00004a40
        /*051c*/ 	.word	0x00000003
        /*0520*/ 	.word	0x00000080
        /*0524*/ 	.short	0x010a
        /*0526*/ 	.byte	0xff
	.zero		1


	//   ....[68]....
        /*0528*/ 	.word	0x00004bb0
        /*052c*/ 	.word	0x00000000
        /*0530*/ 	.word	0x00000000
        /*0534*/ 	.short	0x0101
        /*0536*/ 	.byte	0xff
	.zero		1


	//   ....[69]....
        /*0538*/ 	.word	0x00005060
        /*053c*/ 	.word	0x000000ff
        /*0540*/ 	.word	0x00000078
        /*0544*/ 	.short	0x010a
        /*0546*/ 	.byte	0x18
	.zero		1


	//   ....[70]....
        /*0548*/ 	.word	0x00005230
        /*054c*/ 	.word	0x000000ff
        /*0550*/ 	.word	0x00000060
        /*0554*/ 	.short	0x010a
        /*0556*/ 	.byte	0x04
	.zero		1


	//   ....[71]....
        /*0558*/ 	.word	0x000054a0
        /*055c*/ 	.word	0x000000ff
        /*0560*/ 	.word	0x00000050
        /*0564*/ 	.short	0x010b
        /*0566*/ 	.byte	0x04
	.zero		1


	//   ....[72]....
        /*0568*/ 	.word	0x000054b0
        /*056c*/ 	.word	0x000000ff
        /*0570*/ 	.word	0x00000000
        /*0574*/ 	.short	0x0101
        /*0576*/ 	.byte	0x05
	.zero		1


	//   ....[73]....
        /*0578*/ 	.word	0x00005500
        /*057c*/ 	.word	0x000000ff
        /*0580*/ 	.word	0x00000000
        /*0584*/ 	.short	0x010a
        /*0586*/ 	.byte	0x04
	.zero		1


	//   ....[74]....
        /*0588*/ 	.word	0x000055a0
        /*058c*/ 	.word	0x00000000
        /*0590*/ 	.word	0x00000000
        /*0594*/ 	.short	0x010a
        /*0596*/ 	.byte	0xff
	.zero		1


	//   ....[75]....
        /*0598*/ 	.word	0x000058d0
        /*059c*/ 	.word	0x00000008
        /*05a0*/ 	.word	0x00000080
        /*05a4*/ 	.short	0x010a
        /*05a6*/ 	.byte	0xff
	.zero		1


	//   ....[76]....
        /*05a8*/ 	.word	0x00005a50
        /*05ac*/ 	.word	0x00000000
        /*05b0*/ 	.word	0x00000000
        /*05b4*/ 	.short	0x0101
        /*05b6*/ 	.byte	0xff
	.zero		1


	//   ....[77]....
        /*05b8*/ 	.word	0x000064b0
        /*05bc*/ 	.word	0x00000000
        /*05c0*/ 	.word	0x00000050
        /*05c4*/ 	.short	0x010a
        /*05c6*/ 	.byte	0xff
	.zero		1


	//   ....[78]....
        /*05c8*/ 	.word	0x000064e0
        /*05cc*/ 	.word	0x00000024
        /*05d0*/ 	.word	0x000000a0
        /*05d4*/ 	.short	0x010a
        /*05d6*/ 	.byte	0xff
	.zero		1


	//   ....[79]....
        /*05d8*/ 	.word	0x00006600
        /*05dc*/ 	.word	0x00000000
        /*05e0*/ 	.word	0x00000050
        /*05e4*/ 	.short	0x010a
        /*05e6*/ 	.byte	0xff
	.zero		1


	//   ....[80]....
        /*05e8*/ 	.word	0x000066b0
        /*05ec*/ 	.word	0x00000024
        /*05f0*/ 	.word	0x000000a0
        /*05f4*/ 	.short	0x010a
        /*05f6*/ 	.byte	0xff
	.zero		1


	//   ....[81]....
        /*05f8*/ 	.word	0x00006a00
        /*05fc*/ 	.word	0x000000ff
        /*0600*/ 	.word	0x00000000
        /*0604*/ 	.short	0x0101
        /*0606*/ 	.byte	0x04
	.zero		1


	//   ....[82]....
        /*0608*/ 	.word	0x00006c80
        /*060c*/ 	.word	0x00000002
        /*0610*/ 	.word	0x00000000
        /*0614*/ 	.short	0x0101
        /*0616*/ 	.byte	0xff
	.zero		1


	//   ....[83]....
        /*0618*/ 	.word	0x00006f40
        /*061c*/ 	.word	0x00000003
        /*0620*/ 	.word	0x000000f0
        /*0624*/ 	.short	0x010a
        /*0626*/ 	.byte	0xff
	.zero		1


	//   ....[84]....
        /*0628*/ 	.word	0x00006fa0
        /*062c*/ 	.word	0x00000000
        /*0630*/ 	.word	0x00000028
        /*0634*/ 	.short	0x010a
        /*0636*/ 	.byte	0xff
	.zero		1


	//   ....[85]....
        /*0638*/ 	.word	0x00007000
        /*063c*/ 	.word	0x00000000
        /*0640*/ 	.word	0x00000028
        /*0644*/ 	.short	0x010a
        /*0646*/ 	.byte	0xff
	.zero		1


	//   ....[86]....
        /*0648*/ 	.word	0x00007050
        /*064c*/ 	.word	0x00000003
        /*0650*/ 	.word	0x00000080
        /*0654*/ 	.short	0x010a
        /*0656*/ 	.byte	0xff
	.zero		1


	//   ....[87]....
        /*0658*/ 	.word	0x000070b0
        /*065c*/ 	.word	0x00000000
        /*0660*/ 	.word	0x00000000
        /*0664*/ 	.short	0x010a
        /*0666*/ 	.byte	0xff
	.zero		1


	//   ....[88]....
        /*0668*/ 	.word	0x00007110
        /*066c*/ 	.word	0x00000000
        /*0670*/ 	.word	0x00000000
        /*0674*/ 	.short	0x010a
        /*0676*/ 	.byte	0xff
	.zero		1


	//   ....[89]....
        /*0678*/ 	.word	0x00007170
        /*067c*/ 	.word	0x00000000
        /*0680*/ 	.word	0x00000000
        /*0684*/ 	.short	0x010a
        /*0686*/ 	.byte	0xff
	.zero		1


	//   ....[90]....
        /*0688*/ 	.word	0x000071d0
        /*068c*/ 	.word	0x00000000
        /*0690*/ 	.word	0x00000000
        /*0694*/ 	.short	0x010a
        /*0696*/ 	.byte	0xff
	.zero		1


	//   ....[91]....
        /*0698*/ 	.word	0x00007220
        /*069c*/ 	.word	0x00000002
        /*06a0*/ 	.word	0x000000e0
        /*06a4*/ 	.short	0x010a
        /*06a6*/ 	.byte	0xff
	.zero		1


	//   ....[92]....
        /*06a8*/ 	.word	0x00007280
        /*06ac*/ 	.word	0x00000002
        /*06b0*/ 	.word	0x00000090
        /*06b4*/ 	.short	0x010a
        /*06b6*/ 	.byte	0xff
	.zero		1


	//   ....[93]....
        /*06b8*/ 	.word	0x000072d0
        /*06bc*/ 	.word	0x00000002
        /*06c0*/ 	.word	0x00000080
        /*06c4*/ 	.short	0x010a
        /*06c6*/ 	.byte	0xff
	.zero		1


	//   ....[94]....
        /*06c8*/ 	.word	0x00007330
        /*06cc*/ 	.word	0x00000000
        /*06d0*/ 	.word	0x00000090
        /*06d4*/ 	.short	0x010a
        /*06d6*/ 	.byte	0xff
	.zero		1


	//   ....[95]....
        /*06d8*/ 	.word	0x00007380
        /*06dc*/ 	.word	0x00000000
        /*06e0*/ 	.word	0x00000080
        /*06e4*/ 	.short	0x010a
        /*06e6*/ 	.byte	0xff
	.zero		1


	//   ....[96]....
        /*06e8*/ 	.word	0x000073f0
        /*06ec*/ 	.word	0x00000003
        /*06f0*/ 	.word	0x000000c0
        /*06f4*/ 	.short	0x010a
        /*06f6*/ 	.byte	0xff
	.zero		1


	//   ....[97]....
        /*06f8*/ 	.word	0x00007450
        /*06fc*/ 	.word	0x00000000
        /*0700*/ 	.word	0x00000000
        /*0704*/ 	.short	0x010a
        /*0706*/ 	.byte	0xff
	.zero		1


	//   ....[98]....
        /*0708*/ 	.word	0x000074b0
        /*070c*/ 	.word	0x00000000
        /*0710*/ 	.word	0x00000000
        /*0714*/ 	.short	0x010a
        /*0716*/ 	.byte	0xff
	.zero		1


	//   ....[99]....
        /*0718*/ 	.word	0x00007510
        /*071c*/ 	.word	0x00000000
        /*0720*/ 	.word	0x00000000
        /*0724*/ 	.short	0x010a
        /*0726*/ 	.byte	0xff
	.zero		1


	//   ....[100]....
        /*0728*/ 	.word	0x00007570
        /*072c*/ 	.word	0x00000000
        /*0730*/ 	.word	0x00000000
        /*0734*/ 	.short	0x010a
        /*0736*/ 	.byte	0xff
	.zero		1


	//   ....[101]....
        /*0738*/ 	.word	0x000075d0
        /*073c*/ 	.word	0x00000000
        /*0740*/ 	.word	0x00000000
        /*0744*/ 	.short	0x010a
        /*0746*/ 	.byte	0xff
	.zero		1


	//   ....[102]....
        /*0748*/ 	.word	0x00007620
        /*074c*/ 	.word	0x00000003
        /*0750*/ 	.word	0x00000080
        /*0754*/ 	.short	0x010a
        /*0756*/ 	.byte	0xff
	.zero		1


	//   ....[103]....
        /*0758*/ 	.word	0x00007680
        /*075c*/ 	.word	0x00000000
        /*0760*/ 	.word	0x00000078
        /*0764*/ 	.short	0x010a
        /*0766*/ 	.byte	0xff
	.zero		1


	//   ....[104]....
        /*0768*/ 	.word	0x000076e0
        /*076c*/ 	.word	0x00000003
        /*0770*/ 	.word	0x00000060
        /*0774*/ 	.short	0x010a
        /*0776*/ 	.byte	0xff
	.zero		1


	//   ....[105]....
        /*0778*/ 	.word	0x00007740
        /*077c*/ 	.word	0x00000000
        /*0780*/ 	.word	0x00000000
        /*0784*/ 	.short	0x010a
        /*0786*/ 	.byte	0xff
	.zero		1


	//   ....[106]....
        /*0788*/ 	.word	0x00007790
        /*078c*/ 	.word	0x00000008
        /*0790*/ 	.word	0x00000080
        /*0794*/ 	.short	0x010a
        /*0796*/ 	.byte	0xff
	.zero		1


	//   ....[107]....
        /*0798*/ 	.word	0x000077e0
        /*079c*/ 	.word	0x00000000
        /*07a0*/ 	.word	0x00000050
        /*07a4*/ 	.short	0x010a
        /*07a6*/ 	.byte	0xff
	.zero		1


	//   ....[108]....
        /*07a8*/ 	.word	0x00007830
        /*07ac*/ 	.word	0x00000024
        /*07b0*/ 	.word	0x000000a0
        /*07b4*/ 	.short	0x010a
        /*07b6*/ 	.byte	0xff
	.zero		1


	//----- nvinfo : EIATTR_NUM_MBARRIERS
	.align		4
.L_47:
        /*07b8*/ 	.byte	0x03, 0x38
        /*07ba*/ 	.short	0x0020


	//----- nvinfo : EIATTR_EXIT_INSTR_OFFSETS
	.align		4
        /*07bc*/ 	.byte	0x04, 0x1c
        /*07be*/ 	.short	(.L_49 - .L_48)


	//   ....[0]....
.L_48:
        /*07c0*/ 	.word	0x00002e40


	//   ....[1]....
        /*07c4*/ 	.word	0x00003330


	//   ....[2]....
        /*07c8*/ 	.word	0x00003390


	//   ....[3]....
        /*07cc*/ 	.word	0x000047c0


	//   ....[4]....
        /*07d0*/ 	.word	0x000055d0


	//   ....[5]....
        /*07d4*/ 	.word	0x00005610


	//   ....[6]....
        /*07d8*/ 	.word	0x00006e50


	//   ....[7]....
        /*07dc*/ 	.word	0x00006ed0


	//   ....[8]....
        /*07e0*/ 	.word	0x00006f00


	//   ....[9]....
        /*07e4*/ 	.word	0x00006f30


	//----- nvinfo : EIATTR_MAX_THREADS
	.align		4
.L_49:
        /*07e8*/ 	.byte	0x04, 0x05
        /*07ea*/ 	.short	(.L_51 - .L_50)
.L_50:
        /*07ec*/ 	.word	0x00000100
        /*07f0*/ 	.word	0x00000001
        /*07f4*/ 	.word	0x00000001


	//----- nvinfo : EIATTR_CRS_STACK_SIZE
	.align		4
.L_51:
        /*07f8*/ 	.byte	0x04, 0x1e
        /*07fa*/ 	.short	(.L_53 - .L_52)
.L_52:
        /*07fc*/ 	.word	0x00000000


	//----- nvinfo : EIATTR_CBANK_PARAM_SIZE
	.align		4
.L_53:
        /*0800*/ 	.byte	0x03, 0x19
        /*0802*/ 	.short	0x0800


	//----- nvinfo : EIATTR_PARAM_CBANK
	.align		4
        /*0804*/ 	.byte	0x04, 0x0a
        /*0806*/ 	.short	(.L_55 - .L_54)
	.align		4
.L_54:
        /*0808*/ 	.word	index@(.nv.constant0._ZN7cutlass13device_kernelINS_4gemm6kernel13GemmUniversalIN4cute5tupleIJiiiiEEENS1_10collective13CollectiveMmaINS1_35MainloopSm100TmaUmmaWarpSpecializedILi5ELi2ELi4ENS5_IJNS4_1CILi2EEENSA_ILi1EEESC_EEEEENS5_IJNSA_ILi64EEENSA_ILi16EEENSA_ILi256EEEEEENS_6half_tENS5_IJlSC_lEEESJ_SK_NS4_8TiledMMAINS4_8MMA_AtomIJNS4_20SM100_MMA_F16BF16_SSISJ_SJ_fLi64ELi16ELNS4_4UMMA5MajorE0ELSP_0ELNSO_7ScaleInE0ELSQ_0EEEEEENS4_6LayoutINS5_IJSC_SC_SC_EEENS5_IJNSA_ILi0EEESV_SV_EEEEENS5_IJNS4_10UnderscoreESY_SY_EEEEENS4_13SM90_TMA_LOADENS4_14ComposedLayoutINS4_7SwizzleILi3ELi4ELi3EEENS4_18smem_ptr_flag_bitsILi16EEENST_INS5_IJNSA_ILi8EEESF_EEENS5_IJSF_SC_EEEEEEEvNS4_8identityENS4_23SM90_TMA_LOAD_MULTICASTES1B_vS1C_EENS_8epilogue10collective18CollectiveEpilogueINS1F_23Sm100TmaWarpSpecializedILi2ELi1ELi8ELb1ELb0EEEJSI_NS5_IJNST_ISF_SC_EENST_ISG_SC_EEEEESJ_SK_SJ_SK_NS1F_6fusion15FusionCallbacksIS1J_NS1N_17LinearCombinationISJ_fSJ_fLNS_15FloatRoundStyleE2EEESI_S1M_JEEENS4_5SM1004TMEM4LOAD26SM100_TMEM_LOAD_16dp256b2xES11_NS12_INS13_ILi1ELi4ELi3EEES16_NST_INS5_IJS17_SG_EEENS5_IJSG_SC_EEEEEEENS4_17SM75_U32x4_LDSM_NENS4_14SM90_TMA_STOREES21_NS4_17SM90_U32x4_STSM_NENS4_39AutoVectorizingCopyWithAssumedAlignmentILi128EEEEEEvvEEEEvNT_6ParamsE)
        /*080c*/ 	.short	0x0380
        /*080e*/ 	.short	0x0800


	//----- nvinfo : EIATTR_SW_WAR
	.align		4
.L_55:
        /*0810*/ 	.byte	0x04, 0x36
        /*0812*/ 	.short	(.L_57 - .L_56)
.L_56:
        /*0814*/ 	.word	0x00000008
.L_57:


//--------------------- .nv.callgraph             --------------------------
	.section	.nv.callgraph,"",@"SHT_CUDA_CALLGRAPH"
	.align	4
	.sectionentsize	8
	.align		4
        /*0000*/ 	.word	0x00000000
	.align		4
        /*0004*/ 	.word	0xffffffff
	.align		4
        /*0008*/ 	.word	index@(_ZN7cutlass13device_kernelINS_4gemm6kernel13GemmUniversalIN4cute5tupleIJiiiiEEENS1_10collective13CollectiveMmaINS1_35MainloopSm100TmaUmmaWarpSpecializedILi5ELi2ELi4ENS5_IJNS4_1CILi2EEENSA_ILi1EEESC_EEEEENS5_IJNSA_ILi64EEENSA_ILi16EEENSA_ILi256EEEEEENS_6half_tENS5_IJlSC_lEEESJ_SK_NS4_8TiledMMAINS4_8MMA_AtomIJNS4_20SM100_MMA_F16BF16_SSISJ_SJ_fLi64ELi16ELNS4_4UMMA5MajorE0ELSP_0ELNSO_7ScaleInE0ELSQ_0EEEEEENS4_6LayoutINS5_IJSC_SC_SC_EEENS5_IJNSA_ILi0EEESV_SV_EEEEENS5_IJNS4_10UnderscoreESY_SY_EEEEENS4_13SM90_TMA_LOADENS4_14ComposedLayoutINS4_7SwizzleILi3ELi4ELi3EEENS4_18smem_ptr_flag_bitsILi16EEENST_INS5_IJNSA_ILi8EEESF_EEENS5_IJSF_SC_EEEEEEEvNS4_8identityENS4_23SM90_TMA_LOAD_MULTICASTES1B_vS1C_EENS_8epilogue10collective18CollectiveEpilogueINS1F_23Sm100TmaWarpSpecializedILi2ELi1ELi8ELb1ELb0EEEJSI_NS5_IJNST_ISF_SC_EENST_ISG_SC_EEEEESJ_SK_SJ_SK_NS1F_6fusion15FusionCallbacksIS1J_NS1N_17LinearCombinationISJ_fSJ_fLNS_15FloatRoundStyleE2EEESI_S1M_JEEENS4_5SM1004TMEM4LOAD26SM100_TMEM_LOAD_16dp256b2xES11_NS12_INS13_ILi1ELi4ELi3EEES16_NST_INS5_IJS17_SG_EEENS5_IJSG_SC_EEEEEEENS4_17SM75_U32x4_LDSM_NENS4_14SM90_TMA_STOREES21_NS4_17SM90_U32x4_STSM_NENS4_39AutoVectorizingCopyWithAssumedAlignmentILi128EEEEEEvvEEEEvNT_6ParamsE)
	.align		4
        /*000c*/ 	.word	index@(__assertfail)
	.align		4
        /*0010*/ 	.word	0x00000000
	.align		4
        /*0014*/ 	.word	0xfffffffe
	.align		4
        /*0018*/ 	.word	0x00000000
	.align		4
        /*001c*/ 	.word	0xfffffffd
	.align		4
        /*0020*/ 	.word	0x00000000
	.align		4
        /*0024*/ 	.word	0xfffffffc


//--------------------- .nv.constant4             --------------------------
	.section	.nv.constant4,"a",@progbits
	.align	8
	.align		8
.nv.constant4:
        /*0000*/ 	.dword	__assertfail
	.align		8
        /*0008*/ 	.dword	__unnamed_1
	.align		8
        /*0010*/ 	.dword	__unnamed_2
	.align		8
        /*0018*/ 	.dword	_ZN40_INTERNAL_2b89ed2c_4_k_cu_45819025_138614cuda3std3__45__cpo5beginE
	.align		8
        /*0020*/ 	.dword	_ZN40_INTERNAL_2b89ed2c_4_k_cu_45819025_138614cuda3std3__45__cpo3endE
	.align		8
        /*0028*/ 	.dword	_ZN40_INTERNAL_2b89ed2c_4_k_cu_45819025_138614cuda3std3__45__cpo6cbeginE
	.align		8
        /*0030*/ 	.dword	_ZN40_INTERNAL_2b89ed2c_4_k_cu_45819025_138614cuda3std3__45__cpo4cendE
	.align		8
        /*0038*/ 	.dword	_ZN40_INTERNAL_2b89ed2c_4_k_cu_45819025_138614cuda3std3__442_GLOBAL__N__2b89ed2c_4_k_cu_45819025_138616ignoreE
	.align		8
        /*0040*/ 	.dword	_ZN40_INTERNAL_2b89ed2c_4_k_cu_45819025_138614cuda3std3__419piecewise_constructE
	.align		8
        /*0048*/ 	.dword	_ZN40_INTERNAL_2b89ed2c_4_k_cu_45819025_138614cuda3std3__48in_placeE
	.align		8
        /*0050*/ 	.dword	_ZN40_INTERNAL_2b89ed2c_4_k_cu_45819025_138614cuda3std6ranges3__45__cpo4swapE
	.align		8
        /*0058*/ 	.dword	_ZN40_INTERNAL_2b89ed2c_4_k_cu_45819025_138614cuda3std6ranges3__45__cpo9iter_moveE
	.align		8
        /*0060*/ 	.dword	_ZN40_INTERNAL_2b89ed2c_4_k_cu_45819025_138614cute7productE
	.align		8
        /*0068*/ 	.dword	_ZN40_INTERNAL_2b89ed2c_4_k_cu_45819025_138614cute1_E
	.align		8
        /*0070*/ 	.dword	$str$25
	.align		8
        /*0078*/ 	.dword	$str$26
	.align		8
        /*0080*/ 	.dword	$str$27
	.align		8
        /*0088*/ 	.dword	$str$28


//--------------------- .text._ZN7cutlass13device_kernelINS_4gemm6kernel13GemmUniversalIN4cute5tupleIJiiiiEEENS1_10collective13CollectiveMmaINS1_35MainloopSm100TmaUmmaWarpSpecializedILi5ELi2ELi4ENS5_IJNS4_1CILi2EEENSA_ILi1EEESC_EEEEENS5_IJNSA_ILi64EEENSA_ILi16EEENSA_ILi256EEEEEENS_6half_tENS5_IJlSC_lEEESJ_SK_NS4_8TiledMMAINS4_8MMA_AtomIJNS4_20SM100_MMA_F16BF16_SSISJ_SJ_fLi64ELi16ELNS4_4UMMA5MajorE0ELSP_0ELNSO_7ScaleInE0ELSQ_0EEEEEENS4_6LayoutINS5_IJSC_SC_SC_EEENS5_IJNSA_ILi0EEESV_SV_EEEEENS5_IJNS4_10UnderscoreESY_SY_EEEEENS4_13SM90_TMA_LOADENS4_14ComposedLayoutINS4_7SwizzleILi3ELi4ELi3EEENS4_18smem_ptr_flag_bitsILi16EEENST_INS5_IJNSA_ILi8EEESF_EEENS5_IJSF_SC_EEEEEEEvNS4_8identityENS4_23SM90_TMA_LOAD_MULTICASTES1B_vS1C_EENS_8epilogue10collective18CollectiveEpilogueINS1F_23Sm100TmaWarpSpecializedILi2ELi1ELi8ELb1ELb0EEEJSI_NS5_IJNST_ISF_SC_EENST_ISG_SC_EEEEESJ_SK_SJ_SK_NS1F_6fusion15FusionCallbacksIS1J_NS1N_17LinearCombinationISJ_fSJ_fLNS_15FloatRoundStyleE2EEESI_S1M_JEEENS4_5SM1004TMEM4LOAD26SM100_TMEM_LOAD_16dp256b2xES11_NS12_INS13_ILi1ELi4ELi3EEES16_NST_INS5_IJS17_SG_EEENS5_IJSG_SC_EEEEEEENS4_17SM75_U32x4_LDSM_NENS4_14SM90_TMA_STOREES21_NS4_17SM90_U32x4_STSM_NENS4_39AutoVectorizingCopyWithAssumedAlignmentILi128EEEEEEvvEEEEvNT_6ParamsE --------------------------
	.section	.text._ZN7cutlass13device_kernelINS_4gemm6kernel13GemmUniversalIN4cute5tupleIJiiiiEEENS1_10collective13CollectiveMmaINS1_35MainloopSm100TmaUmmaWarpSpecializedILi5ELi2ELi4ENS5_IJNS4_1CILi2EEENSA_ILi1EEESC_EEEEENS5_IJNSA_ILi64EEENSA_ILi16EEENSA_ILi256EEEEEENS_6half_tENS5_IJlSC_lEEESJ_SK_NS4_8TiledMMAINS4_8MMA_AtomIJNS4_20SM100_MMA_F16BF16_SSISJ_SJ_fLi64ELi16ELNS4_4UMMA5MajorE0ELSP_0ELNSO_7ScaleInE0ELSQ_0EEEEEENS4_6LayoutINS5_IJSC_SC_SC_EEENS5_IJNSA_ILi0EEESV_SV_EEEEENS5_IJNS4_10UnderscoreESY_SY_EEEEENS4_13SM90_TMA_LOADENS4_14ComposedLayoutINS4_7SwizzleILi3ELi4ELi3EEENS4_18smem_ptr_flag_bitsILi16EEENST_INS5_IJNSA_ILi8EEESF_EEENS5_IJSF_SC_EEEEEEEvNS4_8identityENS4_23SM90_TMA_LOAD_MULTICASTES1B_vS1C_EENS_8epilogue10collective18CollectiveEpilogueINS1F_23Sm100TmaWarpSpecializedILi2ELi1ELi8ELb1ELb0EEEJSI_NS5_IJNST_ISF_SC_EENST_ISG_SC_EEEEESJ_SK_SJ_SK_NS1F_6fusion15FusionCallbacksIS1J_NS1N_17LinearCombinationISJ_fSJ_fLNS_15FloatRoundStyleE2EEESI_S1M_JEEENS4_5SM1004TMEM4LOAD26SM100_TMEM_LOAD_16dp256b2xES11_NS12_INS13_ILi1ELi4ELi3EEES16_NST_INS5_IJS17_SG_EEENS5_IJSG_SC_EEEEEEENS4_17SM75_U32x4_LDSM_NENS4_14SM90_TMA_STOREES21_NS4_17SM90_U32x4_STSM_NENS4_39AutoVectorizingCopyWithAssumedAlignmentILi128EEEEEEvvEEEEvNT_6ParamsE,"ax",@progbits
	.align	128
.text._ZN7cutlass13device_kernelINS_4gemm6kernel13GemmUniversalIN4cute5tupleIJiiiiEEENS1_10collective13CollectiveMmaINS1_35MainloopSm100TmaUmmaWarpSpecializedILi5ELi2ELi4ENS5_IJNS4_1CILi2EEENSA_ILi1EEESC_EEEEENS5_IJNSA_ILi64EEENSA_ILi16EEENSA_ILi256EEEEEENS_6half_tENS5_IJlSC_lEEESJ_SK_NS4_8TiledMMAINS4_8MMA_AtomIJNS4_20SM100_MMA_F16BF16_SSISJ_SJ_fLi64ELi16ELNS4_4UMMA5MajorE0ELSP_0ELNSO_7ScaleInE0ELSQ_0EEEEEENS4_6LayoutINS5_IJSC_SC_SC_EEENS5_IJNSA_ILi0EEESV_SV_EEEEENS5_IJNS4_10UnderscoreESY_SY_EEEEENS4_13SM90_TMA_LOADENS4_14ComposedLayoutINS4_7SwizzleILi3ELi4ELi3EEENS4_18smem_ptr_flag_bitsILi16EEENST_INS5_IJNSA_ILi8EEESF_EEENS5_IJSF_SC_EEEEEEEvNS4_8identityENS4_23SM90_TMA_LOAD_MULTICASTES1B_vS1C_EENS_8epilogue10collective18CollectiveEpilogueINS1F_23Sm100TmaWarpSpecializedILi2ELi1ELi8ELb1ELb0EEEJSI_NS5_IJNST_ISF_SC_EENST_ISG_SC_EEEEESJ_SK_SJ_SK_NS1F_6fusion15FusionCallbacksIS1J_NS1N_17LinearCombinationISJ_fSJ_fLNS_15FloatRoundStyleE2EEESI_S1M_JEEENS4_5SM1004TMEM4LOAD26SM100_TMEM_LOAD_16dp256b2xES11_NS12_INS13_ILi1ELi4ELi3EEES16_NST_INS5_IJS17_SG_EEENS5_IJSG_SC_EEEEEEENS4_17SM75_U32x4_LDSM_NENS4_14SM90_TMA_STOREES21_NS4_17SM90_U32x4_STSM_NENS4_39AutoVectorizingCopyWithAssumedAlignmentILi128EEEEEEvvEEEEvNT_6ParamsE:
        .type           _ZN7cutlass13device_kernelINS_4gemm6kernel13GemmUniversalIN4cute5tupleIJiiiiEEENS1_10collective13CollectiveMmaINS1_35MainloopSm100TmaUmmaWarpSpecializedILi5ELi2ELi4ENS5_IJNS4_1CILi2EEENSA_ILi1EEESC_EEEEENS5_IJNSA_ILi64EEENSA_ILi16EEENSA_ILi256EEEEEENS_6half_tENS5_IJlSC_lEEESJ_SK_NS4_8TiledMMAINS4_8MMA_AtomIJNS4_20SM100_MMA_F16BF16_SSISJ_SJ_fLi64ELi16ELNS4_4UMMA5MajorE0ELSP_0ELNSO_7ScaleInE0ELSQ_0EEEEEENS4_6LayoutINS5_IJSC_SC_SC_EEENS5_IJNSA_ILi0EEESV_SV_EEEEENS5_IJNS4_10UnderscoreESY_SY_EEEEENS4_13SM90_TMA_LOADENS4_14ComposedLayoutINS4_7SwizzleILi3ELi4ELi3EEENS4_18smem_ptr_flag_bitsILi16EEENST_INS5_IJNSA_ILi8EEESF_EEENS5_IJSF_SC_EEEEEEEvNS4_8identityENS4_23SM90_TMA_LOAD_MULTICASTES1B_vS1C_EENS_8epilogue10collective18CollectiveEpilogueINS1F_23Sm100TmaWarpSpecializedILi2ELi1ELi8ELb1ELb0EEEJSI_NS5_IJNST_ISF_SC_EENST_ISG_SC_EEEEESJ_SK_SJ_SK_NS1F_6fusion15FusionCallbacksIS1J_NS1N_17LinearCombinationISJ_fSJ_fLNS_15FloatRoundStyleE2EEESI_S1M_JEEENS4_5SM1004TMEM4LOAD26SM100_TMEM_LOAD_16dp256b2xES11_NS12_INS13_ILi1ELi4ELi3EEES16_NST_INS5_IJS17_SG_EEENS5_IJSG_SC_EEEEEEENS4_17SM75_U32x4_LDSM_NENS4_14SM90_TMA_STOREES21_NS4_17SM90_U32x4_STSM_NENS4_39AutoVectorizingCopyWithAssumedAlignmentILi128EEEEEEvvEEEEvNT_6ParamsE,@function
        .size           _ZN7cutlass13device_kernelINS_4gemm6kernel13GemmUniversalIN4cute5tupleIJiiiiEEENS1_10collective13CollectiveMmaINS1_35MainloopSm100TmaUmmaWarpSpecializedILi5ELi2ELi4ENS5_IJNS4_1CILi2EEENSA_ILi1EEESC_EEEEENS5_IJNSA_ILi64EEENSA_ILi16EEENSA_ILi256EEEEEENS_6half_tENS5_IJlSC_lEEESJ_SK_NS4_8TiledMMAINS4_8MMA_AtomIJNS4_20SM100_MMA_F16BF16_SSISJ_SJ_fLi64ELi16ELNS4_4UMMA5MajorE0ELSP_0ELNSO_7ScaleInE0ELSQ_0EEEEEENS4_6LayoutINS5_IJSC_SC_SC_EEENS5_IJNSA_ILi0EEESV_SV_EEEEENS5_IJNS4_10UnderscoreESY_SY_EEEEENS4_13SM90_TMA_LOADENS4_14ComposedLayoutINS4_7SwizzleILi3ELi4ELi3EEENS4_18smem_ptr_flag_bitsILi16EEENST_INS5_IJNSA_ILi8EEESF_EEENS5_IJSF_SC_EEEEEEEvNS4_8identityENS4_23SM90_TMA_LOAD_MULTICASTES1B_vS1C_EENS_8epilogue10collective18CollectiveEpilogueINS1F_23Sm100TmaWarpSpecializedILi2ELi1ELi8ELb1ELb0EEEJSI_NS5_IJNST_ISF_SC_EENST_ISG_SC_EEEEESJ_SK_SJ_SK_NS1F_6fusion15FusionCallbacksIS1J_NS1N_17LinearCombinationISJ_fSJ_fLNS_15FloatRoundStyleE2EEESI_S1M_JEEENS4_5SM1004TMEM4LOAD26SM100_TMEM_LOAD_16dp256b2xES11_NS12_INS13_ILi1ELi4ELi3EEES16_NST_INS5_IJS17_SG_EEENS5_IJSG_SC_EEEEEEENS4_17SM75_U32x4_LDSM_NENS4_14SM90_TMA_STOREES21_NS4_17SM90_U32x4_STSM_NENS4_39AutoVectorizingCopyWithAssumedAlignmentILi128EEEEEEvvEEEEvNT_6ParamsE,(.L_x_151 - _ZN7cutlass13device_kernelINS_4gemm6kernel13GemmUniversalIN4cute5tupleIJiiiiEEENS1_10collective13CollectiveMmaINS1_35MainloopSm100TmaUmmaWarpSpecializedILi5ELi2ELi4ENS5_IJNS4_1CILi2EEENSA_ILi1EEESC_EEEEENS5_IJNSA_ILi64EEENSA_ILi16EEENSA_ILi256EEEEEENS_6half_tENS5_IJlSC_lEEESJ_SK_NS4_8TiledMMAINS4_8MMA_AtomIJNS4_20SM100_MMA_F16BF16_SSISJ_SJ_fLi64ELi16ELNS4_4UMMA5MajorE0ELSP_0ELNSO_7ScaleInE0ELSQ_0EEEEEENS4_6LayoutINS5_IJSC_SC_SC_EEENS5_IJNSA_ILi0EEESV_SV_EEEEENS5_IJNS4_10UnderscoreESY_SY_EEEEENS4_13SM90_TMA_LOADENS4_14ComposedLayoutINS4_7SwizzleILi3ELi4ELi3EEENS4_18smem_ptr_flag_bitsILi16EEENST_INS5_IJNSA_ILi8EEESF_EEENS5_IJSF_SC_EEEEEEEvNS4_8identityENS4_23SM90_TMA_LOAD_MULTICASTES1B_vS1C_EENS_8epilogue10collective18CollectiveEpilogueINS1F_23Sm100TmaWarpSpecializedILi2ELi1ELi8ELb1ELb0EEEJSI_NS5_IJNST_ISF_SC_EENST_ISG_SC_EEEEESJ_SK_SJ_SK_NS1F_6fusion15FusionCallbacksIS1J_NS1N_17LinearCombinationISJ_fSJ_fLNS_15FloatRoundStyleE2EEESI_S1M_JEEENS4_5SM1004TMEM4LOAD26SM100_TMEM_LOAD_16dp256b2xES11_NS12_INS13_ILi1ELi4ELi3EEES16_NST_INS5_IJS17_SG_EEENS5_IJSG_SC_EEEEEEENS4_17SM75_U32x4_LDSM_NENS4_14SM90_TMA_STOREES21_NS4_17SM90_U32x4_STSM_NENS4_39AutoVectorizingCopyWithAssumedAlignmentILi128EEEEEEvvEEEEvNT_6ParamsE)
        .other          _ZN7cutlass13device_kernelINS_4gemm6kernel13GemmUniversalIN4cute5tupleIJiiiiEEENS1_10collective13CollectiveMmaINS1_35MainloopSm100TmaUmmaWarpSpecializedILi5ELi2ELi4ENS5_IJNS4_1CILi2EEENSA_ILi1EEESC_EEEEENS5_IJNSA_ILi64EEENSA_ILi16EEENSA_ILi256EEEEEENS_6half_tENS5_IJlSC_lEEESJ_SK_NS4_8TiledMMAINS4_8MMA_AtomIJNS4_20SM100_MMA_F16BF16_SSISJ_SJ_fLi64ELi16ELNS4_4UMMA5MajorE0ELSP_0ELNSO_7ScaleInE0ELSQ_0EEEEEENS4_6LayoutINS5_IJSC_SC_SC_EEENS5_IJNSA_ILi0EEESV_SV_EEEEENS5_IJNS4_10UnderscoreESY_SY_EEEEENS4_13SM90_TMA_LOADENS4_14ComposedLayoutINS4_7SwizzleILi3ELi4ELi3EEENS4_18smem_ptr_flag_bitsILi16EEENST_INS5_IJNSA_ILi8EEESF_EEENS5_IJSF_SC_EEEEEEEvNS4_8identityENS4_23SM90_TMA_LOAD_MULTICASTES1B_vS1C_EENS_8epilogue10collective18CollectiveEpilogueINS1F_23Sm100TmaWarpSpecializedILi2ELi1ELi8ELb1ELb0EEEJSI_NS5_IJNST_ISF_SC_EENST_ISG_SC_EEEEESJ_SK_SJ_SK_NS1F_6fusion15FusionCallbacksIS1J_NS1N_17LinearCombinationISJ_fSJ_fLNS_15FloatRoundStyleE2EEESI_S1M_JEEENS4_5SM1004TMEM4LOAD26SM100_TMEM_LOAD_16dp256b2xES11_NS12_INS13_ILi1ELi4ELi3EEES16_NST_INS5_IJS17_SG_EEENS5_IJSG_SC_EEEEEEENS4_17SM75_U32x4_LDSM_NENS4_14SM90_TMA_STOREES21_NS4_17SM90_U32x4_STSM_NENS4_39AutoVectorizingCopyWithAssumedAlignmentILi128EEEEEEvvEEEEvNT_6ParamsE,@"STO_CUDA_ENTRY STV_DEFAULT"
_ZN7cutlass13device_kernelINS_4gemm6kernel13GemmUniversalIN4cute5tupleIJiiiiEEENS1_10collective13CollectiveMmaINS1_35MainloopSm100TmaUmmaWarpSpecializedILi5ELi2ELi4ENS5_IJNS4_1CILi2EEENSA_ILi1EEESC_EEEEENS5_IJNSA_ILi64EEENSA_ILi16EEENSA_ILi256EEEEEENS_6half_tENS5_IJlSC_lEEESJ_SK_NS4_8TiledMMAINS4_8MMA_AtomIJNS4_20SM100_MMA_F16BF16_SSISJ_SJ_fLi64ELi16ELNS4_4UMMA5MajorE0ELSP_0ELNSO_7ScaleInE0ELSQ_0EEEEEENS4_6LayoutINS5_IJSC_SC_SC_EEENS5_IJNSA_ILi0EEESV_SV_EEEEENS5_IJNS4_10UnderscoreESY_SY_EEEEENS4_13SM90_TMA_LOADENS4_14ComposedLayoutINS4_7SwizzleILi3ELi4ELi3EEENS4_18smem_ptr_flag_bitsILi16EEENST_INS5_IJNSA_ILi8EEESF_EEENS5_IJSF_SC_EEEEEEEvNS4_8identityENS4_23SM90_TMA_LOAD_MULTICASTES1B_vS1C_EENS_8epilogue10collective18CollectiveEpilogueINS1F_23Sm100TmaWarpSpecializedILi2ELi1ELi8ELb1ELb0EEEJSI_NS5_IJNST_ISF_SC_EENST_ISG_SC_EEEEESJ_SK_SJ_SK_NS1F_6fusion15FusionCallbacksIS1J_NS1N_17LinearCombinationISJ_fSJ_fLNS_15FloatRoundStyleE2EEESI_S1M_JEEENS4_5SM1004TMEM4LOAD26SM100_TMEM_LOAD_16dp256b2xES11_NS12_INS13_ILi1ELi4ELi3EEES16_NST_INS5_IJS17_SG_EEENS5_IJSG_SC_EEEEEEENS4_17SM75_U32x4_LDSM_NENS4_14SM90_TMA_STOREES21_NS4_17SM90_U32x4_STSM_NENS4_39AutoVectorizingCopyWithAssumedAlignmentILi128EEEEEEvvEEEEvNT_6ParamsE:
[----:B------:R-:W1:Y:S01]  /*0000*/  LDC R1, c[0x0][0x37c] ;  /* 0x0000df00ff017b82 */ /* 0x000e620000000800 */
[----:B------:R-:W2:Y:S01]  /*0010*/  S2R R50, SR_TID.X ;  /* 0x0000000000327919 */ /* 0x000ea20000002100 */
[----:B------:R-:W3:Y:S01]  /*0020*/  LDCU.64 UR8, c[0x0][0x890] ;  /* 0x00011200ff0877ac */ /* 0x000ee20008000a00 */
[----:B------:R-:W-:Y:S02]  /*0030*/  PRMT R23, RZ, 0x7610, R23 ;  /* 0x00007610ff177816 */ /* 0x000fe40000000017 */
[----:B------:R-:W-:Y:S01]  /*0040*/  ELECT P4, URZ, PT ;  /* 0x0000000000ff782f */ /* 0x000fe20003880000 */
[----:B---3--:R-:W-:-:S04]  /*0050*/  UISETP.NE.U32.AND UP0, UPT, UR8, URZ, UPT ;  /* 0x000000ff0800728c */ /* 0x008fc8000bf05070 */
[----:B------:R-:W-:Y:S01]  /*0060*/  UISETP.NE.AND.EX UP0, UPT, UR9, URZ, UPT, UP0 ;  /* 0x000000ff0900728c */ /* 0x000fe2000bf05300 */
[----:B--2---:R-:W-:-:S05]  /*0070*/  SHF.R.U32.HI R40, RZ, 0x5, R50 ;  /* 0x00000005ff287819 */ /* 0x004fca0000011632 */
[----:B------:R-:W2:Y:S02]  /*0080*/  SHFL.IDX PT, R0, R40, RZ, 0x1f ;  /* 0x00001fff28007589 */ /* 0x000ea400000e0000 */
[----:B--2---:R-:W-:Y:S01]  /*0090*/  R2UR UR18, R0 ;  /* 0x00000000001272ca */ /* 0x004fe200000e0000 */
[----:B-1----:R-:W-:-:S14]  /*00a0*/  BRA.U UP0, `(.L_x_0) ;  /* 0x0000000100307547 */ /* 0x002fdc000b800000 */
[----:B------:R-:W1:Y:S02]  /*00b0*/  LDCU.64 UR4, c[0x0][0x888] ;  /* 0x00011100ff0477ac */ /* 0x000e640008000a00 */
[----:B-1----:R-:W-:-:S04]  /*00c0*/  UISETP.NE.U32.AND UP0, UPT, UR4, URZ, UPT ;  /* 0x000000ff0400728c */ /* 0x002fc8000bf05070 */
[----:B------:R-:W-:-:S09]  /*00d0*/  UISETP.NE.AND.EX UP0, UPT, UR5, URZ, UPT, UP0 ;  /* 0x000000ff0500728c */ /* 0x000fd2000bf05300 */
[----:B------:R-:W-:Y:S05]  /*00e0*/  BRA.U !UP0, `(.L_x_1) ;  /* 0x0000000108147547 */ /* 0x000fea000b800000 */
[----:B------:R-:W1:Y:S01]  /*00f0*/  LDC.64 R2, c[0x0][0x888] ;  /* 0x00022200ff027b82 */ /* 0x000e620000000a00 */
[----:B------:R-:W1:Y:S02]  /*0100*/  LDCU.64 UR4, c[0x0][0x358] ;  /* 0x00006b00ff0477ac */ /* 0x000e640008000a00 */
[----:B-1----:R1:W5:Y:S01]  /*0110*/  LDG.E R19, desc[UR4][R2.64] ;  /* 0x0000000402137981 */ /* 0x002362000c1e1900 */
[----:B------:R-:W-:Y:S01]  /*0120*/  HFMA2 R23, -RZ, RZ, 0, 5.9604644775390625e-08 ;  /* 0x00000001ff177431 */ /* 0x000fe200000001ff */
[----:B------:R-:W-:Y:S05]  /*0130*/  BRA `(.L_x_0) ;  /* 0x00000000000c7947 */ /* 0x000fea0003800000 */
.L_x_1:
[----:B------:R-:W1:Y:S01]  /*0140*/  LDCU UR4, c[0x0][0x880] ;  /* 0x00011000ff0477ac */ /* 0x000e620008000800 */
[----:B------:R-:W-:Y:S01]  /*0150*/  HFMA2 R23, -RZ, RZ, 0, 5.9604644775390625e-08 ;  /* 0x00000001ff177431 */ /* 0x000fe200000001ff */
[----:B-1----:R-:W-:-:S07]  /*0160*/  MOV R19, UR4 ;  /* 0x0000000400137c02 */ /* 0x002fce0008000f00 */
.L_x_0:
[----:B------:R-:W2:Y:S02]  /*0170*/  LDCU.64 UR4, c[0x0][0x8b0] ;  /* 0x00011600ff0477ac */ /* 0x000ea40008000a00 */
[----:B--2---:R-:W-:-:S04]  /*0180*/  UISETP.NE.U32.AND UP0, UPT, UR4, URZ, UPT ;  /* 0x000000ff0400728c */ /* 0x004fc8000bf05070 */
[----:B------:R-:W-:-:S09]  /*0190*/  UISETP.NE.AND.EX UP0, UPT, UR5, URZ, UPT, UP0 ;  /* 0x000000ff0500728c */ /* 0x000fd2000bf05300 */
[----:B------:R-:W-:Y:S05]  /*01a0*/  BRA.U UP0, `(.L_x_2) ;  /* 0x0000000100287547 */ /* 0x000fea000b800000 */
[----:B------:R-:W2:Y:S02]  /*01b0*/  LDCU.64 UR4, c[0x0][0x8a8] ;  /* 0x00011500ff0477ac */ /* 0x000ea40008000a00 */
[----:B--2---:R-:W-:-:S04]  /*01c0*/  UISETP.NE.U32.AND UP0, UPT, UR4, URZ, UPT ;  /* 0x000000ff0400728c */ /* 0x004fc8000bf05070 */
[----:B------:R-:W-:-:S09]  /*01d0*/  UISETP.NE.AND.EX UP0, UPT, UR5, URZ, UPT, UP0 ;  /* 0x000000ff0500728c */ /* 0x000fd2000bf05300 */
[----:B------:R-:W-:Y:S05]  /*01e0*/  BRA.U !UP0, `(.L_x_3) ;  /* 0x0000000108107547 */ /* 0x000fea000b800000 */
[----:B-1----:R-:W1:Y:S01]  /*01f0*/  LDC.64 R2, c[0x0][0x8a8] ;  /* 0x00022a00ff027b82 */ /* 0x002e620000000a00 */
[----:B------:R-:W1:Y:S02]  /*0200*/  LDCU.64 UR4, c[0x0][0x358] ;  /* 0x00006b00ff0477ac */ /* 0x000e640008000a00 */
[----:B-1----:R2:W5:Y:S01]  /*0210*/  LDG.E R17, desc[UR4][R2.64] ;  /* 0x0000000402117981 */ /* 0x002562000c1e1900 */
[----:B------:R-:W-:Y:S05]  /*0220*/  BRA `(.L_x_2) ;  /* 0x0000000000087947 */ /* 0x000fea0003800000 */
.L_x_3:
[----:B------:R-:W2:Y:S02]  /*0230*/  LDCU UR4, c[0x0][0x8a0] ;  /* 0x00011400ff0477ac */ /* 0x000ea40008000800 */
[----:B--2---:R-:W-:Y:S02]  /*0240*/  MOV R17, UR4 ;  /* 0x0000000400117c02 */ /* 0x004fe40008000f00 */
.L_x_2:
[----:B------:R-:W-:Y:S01]  /*0250*/  IMAD.U32 R0, RZ, RZ, UR18 ;  /* 0x00000012ff007e24 */ /* 0x000fe2000f8e00ff */
[----:B------:R-:W-:Y:S04]  /*0260*/  BSSY.RECONVERGENT B0, `(.L_x_4) ;  /* 0x000000c000007945 */ /* 0x000fe80003800200 */
[C---:B------:R-:W-:Y:S02]  /*0270*/  ISETP.NE.OR P1, PT, R0.reuse, 0x1, !P4 ;  /* 0x000000010000780c */ /* 0x040fe40006725670 */
[----:B------:R-:W-:-:S11]  /*0280*/  ISETP.NE.OR P0, PT, R0, 0x3, !P4 ;  /* 0x000000030000780c */ /* 0x000fd60006705670 */
[----:B------:R-:W-:Y:S05]  /*0290*/  @P1 BRA `(.L_x_5) ;  /* 0x0000000000201947 */ /* 0x000fea0003800000 */
[----:B------:R-:W3:Y:S02]  /*02a0*/  LDCU.64 UR4, c[0x0][0x348] ;  /* 0x00006900ff0477ac */ /* 0x000ee40008000a00 */
[----:B---3--:R-:W-:Y:S02]  /*02b0*/  UIADD3 UR6, UP1, UPT, UR4, 0x80, URZ ;  /* 0x0000008004067890 */ /* 0x008fe4000ff3e0ff */
[----:B------:R-:W-:Y:S02]  /*02c0*/  UIADD3 UR4, UP0, UPT, UR4, 0x180, URZ ;  /* 0x0000018004047890 */ /* 0x000fe4000ff1e0ff */
[----:B------:R-:W-:Y:S02]  /*02d0*/  UIADD3.X UR7, UPT, UPT, URZ, UR5, URZ, UP1, !UPT ;  /* 0x00000005ff077290 */ /* 0x000fe40008ffe4ff */
[----:B------:R-:W-:-:S07]  /*02e0*/  UIADD3.X UR5, UPT, UPT, URZ, UR5, URZ, UP0, !UPT ;  /* 0x00000005ff057290 */ /* 0x000fce00087fe4ff */
[----:B------:R3:W-:Y:S02]  /*02f0*/  UTMACCTL.PF [UR6] ;  /* 0x00000000060079b9 */ /* 0x0007e40008040000 */
[----:B------:R3:W-:Y:S02]  /*0300*/  UTMACCTL.PF [UR4] ;  /* 0x00000000040079b9 */ /* 0x0007e40008040000 */
[----:B---3--:R-:W-:Y:S01]  /*0310*/  NOP ;  /* 0x0000000000007918 */ /* 0x008fe20000000000 */
.L_x_5:
[----:B------:R-:W-:Y:S05]  /*0320*/  BSYNC.RECONVERGENT B0 ;  /* 0x0000000000007941 */ /* 0x000fea0003800200 */
.L_x_4:
[----:B------:R-:W-:Y:S04]  /*0330*/  BSSY.RECONVERGENT B0, `(.L_x_6) ;  /* 0x000000a000007945 */ /* 0x000fe80003800200 */
        /* <DEDUP_REMOVED lines=9> */
.L_x_7:
[----:B------:R-:W-:Y:S05]  /*03d0*/  BSYNC.RECONVERGENT B0 ;  /* 0x0000000000007941 */ /* 0x000fea0003800200 */
.L_x_6:
[----:B------:R-:W3:Y:S01]  /*03e0*/  LDCU.64 UR4, c[0x0][0x888] ;  /* 0x00011100ff0477ac */ /* 0x000ee20008000a00 */
[----:B------:R-:W-:Y:S02]  /*03f0*/  UISETP.EQ.U32.AND UP2, UPT, UR8, URZ, UPT ;  /* 0x000000ff0800728c */ /* 0x000fe4000bf42070 */
[----:B------:R-:W-:Y:S02]  /*0400*/  UPLOP3.LUT UP3, UPT, UPT, UPT, UPT, 0x80, 0x8 ;  /* 0x000000000008789c */ /* 0x000fe40003f6f070 */
[----:B---3--:R-:W-:-:S04]  /*0410*/  UISETP.NE.U32.AND UP0, UPT, UR4, URZ, UPT ;  /* 0x000000ff0400728c */ /* 0x008fc8000bf05070 */
[----:B------:R-:W-:-:S04]  /*0420*/  UISETP.NE.AND.EX UP1, UPT, UR5, URZ, UPT, UP0 ;  /* 0x000000ff0500728c */ /* 0x000fc8000bf25300 */
[----:B------:R-:W-:-:S04]  /*0430*/  UISETP.EQ.OR.EX UP4, UPT, UR9, URZ, !UP1, UP2 ;  /* 0x000000ff0900728c */ /* 0x000fc8000cf82720 */
[----:B------:R-:W-:-:S05]  /*0440*/  UP2UR UR59, UPR, URZ, 0x10 ;  /* 0x00000010ff3b7883 */ /* 0x000fca0008000000 */
[----:B------:R-:W-:Y:S07]  /*0450*/  BRA.U !UP4, `(.L_x_8) ;  /* 0x000000010c207547 */ /* 0x000fee000b800000 */
[----:B------:R-:W-:Y:S01]  /*0460*/  UISETP.NE.U32.AND UP2, UPT, UR8, URZ, UPT ;  /* 0x000000ff0800728c */ /* 0x000fe2000bf45070 */
[----:B-----5:R-:W-:Y:S01]  /*0470*/  FSETP.NEU.AND P0, PT, R19, RZ, PT ;  /* 0x000000ff1300720b */ /* 0x020fe20003f0d000 */
[----:B------:R-:W-:Y:S02]  /*0480*/  USEL UR4, URZ, 0xffffffff, UP1 ;  /* 0xffffffffff047887 */ /* 0x000fe40008800000 */
[----:B------:R-:W-:-:S10]  /*0490*/  UISETP.NE.AND.EX UP2, UPT, UR9, URZ, UPT, UP2 ;  /* 0x000000ff0900728c */ /* 0x000fd4000bf45320 */
[----:B------:R-:W-:Y:S01]  /*04a0*/  VOTEU.ANY UP0, P0 ;  /* 0x0000000000ff7886 */ /* 0x000fe20000000100 */
[----:B------:R-:W-:-:S04]  /*04b0*/  @!UP2 USEL UR4, URZ, 0xffffffff, UP0 ;  /* 0xffffffffff04a887 */ /* 0x000fc80008000000 */
[----:B------:R-:W-:-:S04]  /*04c0*/  ULOP3.LUT UR4, UR4, 0x1, URZ, 0xc0, !UPT ;  /* 0x0000000104047892 */ /* 0x000fc8000f8ec0ff */
[----:B------:R-:W-:-:S11]  /*04d0*/  UISETP.NE.U32.AND UP3, UPT, UR4, 0x1, UPT ;  /* 0x000000010400788c */ /* 0x000fd6000bf65070 */
.L_x_8:
[----:B-12---:R-:W1:Y:S01]  /*04e0*/  SHFL.IDX PT, R2, R40, RZ, 0x1f ;  /* 0x00001fff28027589 */ /* 0x006e6200000e0000 */
[----:B------:R-:W-:Y:S01]  /*04f0*/  UISETP.NE.AND UP5, UPT, UR18, 0x2, UPT ;  /* 0x000000021200788c */ /* 0x000fe2000bfa5270 */
[----:B-1----:R-:W-:-:S13]  /*0500*/  ISETP.NE.AND P0, PT, R2, RZ, PT ;  /* 0x000000ff0200720c */ /* 0x002fda0003f05270 */
[----:B------:R-:W-:Y:S05]  /*0510*/  @P0 BRA `(.L_x_9) ;  /* 0x0000000000600947 */ /* 0x000fea0003800000 */
[----:B------:R-:W1:Y:S01]  /*0520*/  S2UR UR4, SR_CgaCtaId ;  /* 0x00000000000479c3 */ /* 0x000e620000008800 */
[----:B------:R-:W-:Y:S01]  /*0530*/  UMOV UR5, 0x400 ;  /* 0x0000040000057882 */ /* 0x000fe20000000000 */
[----:B------:R-:W-:Y:S01]  /*0540*/  UMOV UR8, 0x1 ;  /* 0x0000000100087882 */ /* 0x000fe20000000000 */
[----:B------:R-:W-:Y:S01]  /*0550*/  UMOV UR6, 0x2 ;  /* 0x0000000200067882 */ /* 0x000fe20000000000 */
[----:B------:R-:W-:-:S04]  /*0560*/  UIADD3 UR8, UPT, UPT, -UR8, 0x100000, URZ ;  /* 0x0010000008087890 */ /* 0x000fc8000fffe1ff */
[----:B------:R-:W-:Y:S02]  /*0570*/  USHF.L.U32 UR9, UR8, 0xb, URZ ;  /* 0x0000000b08097899 */ /* 0x000fe400080006ff */
[----:B------:R-:W-:Y:S02]  /*0580*/  USHF.L.U32 UR8, UR8, 0x1, URZ ;  /* 0x0000000108087899 */ /* 0x000fe400080006ff */
[----:B------:R-:W-:-:S04]  /*0590*/  UIADD3 UR6, UPT, UPT, -UR6, 0x100000, URZ ;  /* 0x0010000006067890 */ /* 0x000fc8000fffe1ff */
[----:B------:R-:W-:Y:S02]  /*05a0*/  USHF.L.U32 UR7, UR6, 0xb, URZ ;  /* 0x0000000b06077899 */ /* 0x000fe400080006ff */
[----:B------:R-:W-:Y:S01]  /*05b0*/  USHF.L.U32 UR6, UR6, 0x1, URZ ;  /* 0x0000000106067899 */ /* 0x000fe200080006ff */
[----:B------:R-:W-:Y:S01]  /*05c0*/  ELECT P0, URZ, PT ;  /* 0x0000000000ff782f */ /* 0x000fe20003800000 */
[----:B-1----:R-:W-:Y:S01]  /*05d0*/  ULEA UR4, UR4, UR5, 0x18 ;  /* 0x0000000504047291 */ /* 0x002fe2000f8ec0ff */
[----:B------:R-:W1:Y:S11]  /*05e0*/  FENCE.VIEW.ASYNC.S ;  /* 0x00000000000073c6 */ /* 0x000e760000000000 */
[----:B-1----:R1:W2:Y:S01]  /*05f0*/  SYNCS.EXCH.64 URZ, [UR4], UR8 ;  /* 0x0000000804ff75b2 */ /* 0x0022a20008000100 */
[----:B------:R1:W3:Y:S01]  /*0600*/  SYNCS.EXCH.64 URZ, [UR4+0x28], UR6 ;  /* 0x0000280604ff75b2 */ /* 0x0002e20008000100 */
[----:B------:R1:W4:Y:S01]  /*0610*/  SYNCS.EXCH.64 URZ, [UR4+0x8], UR8 ;  /* 0x0000080804ff75b2 */ /* 0x0003220008000100 */
[----:B------:R1:W1:Y:S01]  /*0620*/  SYNCS.EXCH.64 URZ, [UR4+0x30], UR6 ;  /* 0x0000300604ff75b2 */ /* 0x0002620008000100 */
[----:B------:R1:W1:Y:S01]  /*0630*/  SYNCS.EXCH.64 URZ, [UR4+0x10], UR8 ;  /* 0x0000100804ff75b2 */ /* 0x0002620008000100 */
[----:B------:R1:W1:Y:S01]  /*0640*/  SYNCS.EXCH.64 URZ, [UR4+0x38], UR6 ;  /* 0x0000380604ff75b2 */ /* 0x0002620008000100 */
[----:B------:R1:W1:Y:S01]  /*0650*/  SYNCS.EXCH.64 URZ, [UR4+0x18], UR8 ;  /* 0x0000180804ff75b2 */ /* 0x0002620008000100 */
[----:B------:R1:W1:Y:S01]  /*0660*/  SYNCS.EXCH.64 URZ, [UR4+0x40], UR6 ;  /* 0x0000400604ff75b2 */ /* 0x0002620008000100 */
[----:B------:R1:W1:Y:S01]  /*0670*/  SYNCS.EXCH.64 URZ, [UR4+0x20], UR8 ;  /* 0x0000200804ff75b2 */ /* 0x0002620008000100 */
[----:B------:R1:W1:Y:S01]  /*0680*/  SYNCS.EXCH.64 URZ, [UR4+0x48], UR6 ;  /* 0x0000480604ff75b2 */ /* 0x0002620008000100 */
[----:B------:R-:W-:Y:S01]  /*0690*/  NOP ;  /* 0x0000000000007918 */ /* 0x000fe20000000000 */
.L_x_9:
[----:B------:R-:W2:Y:S01]  /*06a0*/  SHFL.IDX PT, R2, R40, RZ, 0x1f ;  /* 0x00001fff28027589 */ /* 0x000ea200000e0000 */
[----:B------:R-:W-:Y:S01]  /*06b0*/  NOP ;  /* 0x0000000000007918 */ /* 0x000fe20000000000 */
[----:B--2---:R-:W-:-:S13]  /*06c0*/  ISETP.NE.AND P0, PT, R2, 0x1, PT ;  /* 0x000000010200780c */ /* 0x004fda0003f05270 */
[----:B------:R-:W-:Y:S05]  /*06d0*/  @P0 BRA `(.L_x_10) ;  /* 0x0000000000480947 */ /* 0x000fea0003800000 */
[----:B-1----:R-:W1:Y:S01]  /*06e0*/  S2UR UR4, SR_CgaCtaId ;  /* 0x00000000000479c3 */ /* 0x002e620000008800 */
        /* <DEDUP_REMOVED lines=12> */
[----:B-1----:R2:W1:Y:S01]  /*07b0*/  SYNCS.EXCH.64 URZ, [UR4+0x50], UR8 ;  /* 0x0000500804ff75b2 */ /* 0x0024620008000100 */
[----:B------:R2:W1:Y:S01]  /*07c0*/  SYNCS.EXCH.64 URZ, [UR4+0x60], UR6 ;  /* 0x0000600604ff75b2 */ /* 0x0004620008000100 */
[----:B------:R2:W1:Y:S01]  /*07d0*/  SYNCS.EXCH.64 URZ, [UR4+0x58], UR8 ;  /* 0x0000580804ff75b2 */ /* 0x0004620008000100 */
[----:B------:R2:W1:Y:S02]  /*07e0*/  SYNCS.EXCH.64 URZ, [UR4+0x68], UR6 ;  /* 0x0000680604ff75b2 */ /* 0x0004640008000100 */
[----:B--2---:R-:W-:Y:S01]  /*07f0*/  NOP ;  /* 0x0000000000007918 */ /* 0x004fe20000000000 */
.L_x_10:
[----:B------:R-:W2:Y:S01]  /*0800*/  SHFL.IDX PT, R2, R40, RZ, 0x1f ;  /* 0x00001fff28027589 */ /* 0x000ea200000e0000 */
[----:B------:R-:W-:Y:S01]  /*0810*/  NOP ;  /* 0x0000000000007918 */ /* 0x000fe20000000000 */
[----:B--2---:R-:W-:-:S13]  /*0820*/  ISETP.NE.AND P0, PT, R2, 0x3, PT ;  /* 0x000000030200780c */ /* 0x004fda0003f05270 */
[----:B------:R-:W-:Y:S05]  /*0830*/  @P0 BRA `(.L_x_11) ;  /* 0x0000000000300947 */ /* 0x000fea0003800000 */
[----:B-1----:R-:W1:Y:S01]  /*0840*/  S2UR UR4, SR_CgaCtaId ;  /* 0x00000000000479c3 */ /* 0x002e620000008800 */
[----:B------:R-:W-:Y:S01]  /*0850*/  UMOV UR6, 0x400 ;  /* 0x0000040000067882 */ /* 0x000fe20000000000 */
[----:B------:R-:W-:Y:S01]  /*0860*/  UMOV UR5, 0x20 ;  /* 0x0000002000057882 */ /* 0x000fe20000000000 */
[----:B------:R-:W-:Y:S01]  /*0870*/  ELECT P0, URZ, PT ;  /* 0x0000000000ff782f */ /* 0x000fe20003800000 */
[----:B-1----:R-:W-:Y:S02]  /*0880*/  ULEA UR6, UR4, UR6, 0x18 ;  /* 0x0000000604067291 */ /* 0x002fe4000f8ec0ff */
[----:B------:R-:W-:-:S04]  /*0890*/  UIADD3 UR4, UPT, UPT, -UR5, 0x100000, URZ ;  /* 0x0010000005047890 */ /* 0x000fc8000fffe1ff */
[----:B------:R-:W-:Y:S02]  /*08a0*/  USHF.L.U32 UR5, UR4, 0xb, URZ ;  /* 0x0000000b04057899 */ /* 0x000fe400080006ff */
[----:B------:R-:W-:Y:S01]  /*08b0*/  USHF.L.U32 UR4, UR4, 0x1, URZ ;  /* 0x0000000104047899 */ /* 0x000fe200080006ff */
[----:B------:R-:W1:Y:S11]  /*08c0*/  FENCE.VIEW.ASYNC.S ;  /* 0x00000000000073c6 */ /* 0x000e760000000000 */
[----:B-1----:R2:W1:Y:S01]  /*08d0*/  SYNCS.EXCH.64 URZ, [UR6+0x70], UR4 ;  /* 0x0000700406ff75b2 */ /* 0x0024620008000100 */
[----:B------:R2:W1:Y:S02]  /*08e0*/  SYNCS.EXCH.64 URZ, [UR6+0x78], UR4 ;  /* 0x0000780406ff75b2 */ /* 0x0004640008000100 */
[----:B--2---:R-:W-:Y:S01]  /*08f0*/  NOP ;  /* 0x0000000000007918 */ /* 0x004fe20000000000 */
.L_x_11:
[----:B------:R-:W2:Y:S01]  /*0900*/  SHFL.IDX PT, R2, R40, RZ, 0x1f ;  /* 0x00001fff28027589 */ /* 0x000ea200000e0000 */
[----:B------:R-:W-:Y:S01]  /*0910*/  NOP ;  /* 0x0000000000007918 */ /* 0x000fe20000000000 */
[----:B--2---:R-:W-:-:S13]  /*0920*/  ISETP.NE.AND P0, PT, R2, 0x4, PT ;  /* 0x000000040200780c */ /* 0x004fda0003f05270 */
[----:B------:R-:W-:Y:S05]  /*0930*/  @P0 BRA `(.L_x_12) ;  /* 0x00000000004c0947 */ /* 0x000fea0003800000 */
[----:B-1----:R-:W1:Y:S01]  /*0940*/  S2UR UR6, SR_CgaCtaId ;  /* 0x00000000000679c3 */ /* 0x002e620000008800 */
[----:B------:R-:W-:Y:S01]  /*0950*/  UMOV UR4, 0x1e0 ;  /* 0x000001e000047882 */ /* 0x000fe20000000000 */
[----:B------:R-:W-:Y:S01]  /*0960*/  UMOV UR5, 0x400 ;  /* 0x0000040000057882 */ /* 0x000fe20000000000 */
[----:B------:R-:W-:Y:S01]  /*0970*/  USEL UR4, UR4, 0x1a0, UP3 ;  /* 0x000001a004047887 */ /* 0x000fe20009800000 */
[----:B------:R-:W-:Y:S01]  /*0980*/  UMOV UR8, 0x1 ;  /* 0x0000000100087882 */ /* 0x000fe20000000000 */
[----:B------:R-:W-:Y:S01]  /*0990*/  ELECT P0, URZ, PT ;  /* 0x0000000000ff782f */ /* 0x000fe20003800000 */
[----:B------:R-:W-:-:S04]  /*09a0*/  UIADD3 UR8, UPT, UPT, -UR8, 0x100000, URZ ;  /* 0x0010000008087890 */ /* 0x000fc8000fffe1ff */
[----:B------:R-:W-:Y:S02]  /*09b0*/  USHF.L.U32 UR9, UR8, 0xb, URZ ;  /* 0x0000000b08097899 */ /* 0x000fe400080006ff */
[----:B------:R-:W-:Y:S02]  /*09c0*/  USHF.L.U32 UR8, UR8, 0x1, URZ ;  /* 0x0000000108087899 */ /* 0x000fe400080006ff */
[----:B-1----:R-:W-:Y:S02]  /*09d0*/  ULEA UR6, UR6, UR5, 0x18 ;  /* 0x0000000506067291 */ /* 0x002fe4000f8ec0ff */
[----:B------:R-:W-:-:S04]  /*09e0*/  UIADD3 UR4, UPT, UPT, -UR4, 0x100000, URZ ;  /* 0x0010000004047890 */ /* 0x000fc8000fffe1ff */
[----:B------:R-:W-:Y:S02]  /*09f0*/  USHF.L.U32 UR5, UR4, 0xb, URZ ;  /* 0x0000000b04057899 */ /* 0x000fe400080006ff */
[----:B------:R-:W-:Y:S01]  /*0a00*/  USHF.L.U32 UR4, UR4, 0x1, URZ ;  /* 0x0000000104047899 */ /* 0x000fe200080006ff */
[----:B------:R-:W1:Y:S03]  /*0a10*/  FENCE.VIEW.ASYNC.S ;  /* 0x00000000000073c6 */ /* 0x000e660000000000 */
[----:B-1----:R2:W1:Y:S08]  /*0a20*/  SYNCS.EXCH.64 URZ, [UR6+0x80], UR8 ;  /* 0x0000800806ff75b2 */ /* 0x0024700008000100 */
[----:B------:R2:W1:Y:S01]  /*0a30*/  SYNCS.EXCH.64 URZ, [UR6+0x90], UR4 ;  /* 0x0000900406ff75b2 */ /* 0x0004620008000100 */
[----:B------:R2:W1:Y:S01]  /*0a40*/  SYNCS.EXCH.64 URZ, [UR6+0x88], UR8 ;  /* 0x0000880806ff75b2 */ /* 0x0004620008000100 */
[----:B------:R2:W1:Y:S02]  /*0a50*/  SYNCS.EXCH.64 URZ, [UR6+0x98], UR4 ;  /* 0x0000980406ff75b2 */ /* 0x0004640008000100 */
[----:B--2---:R-:W-:Y:S01]  /*0a60*/  NOP ;  /* 0x0000000000007918 */ /* 0x004fe20000000000 */
.L_x_12:
        /* <DEDUP_REMOVED lines=20> */
[----:B------:R2:W1:Y:S01]  /*0bb0*/  SYNCS.EXCH.64 URZ, [UR4+0xc8], UR6 ;  /* 0x0000c80604ff75b2 */ /* 0x0004620008000100 */
[----:B------:R2:W1:Y:S01]  /*0bc0*/  SYNCS.EXCH.64 URZ, [UR4+0xb0], UR8 ;  /* 0x0000b00804ff75b2 */ /* 0x0004620008000100 */
[----:B------:R2:W1:Y:S01]  /*0bd0*/  SYNCS.EXCH.64 URZ, [UR4+0xd0], UR6 ;  /* 0x0000d00604ff75b2 */ /* 0x0004620008000100 */
[----:B------:R2:W1:Y:S01]  /*0be0*/  SYNCS.EXCH.64 URZ, [UR4+0xb8], UR8 ;  /* 0x0000b80804ff75b2 */ /* 0x0004620008000100 */
[----:B------:R2:W1:Y:S02]  /*0bf0*/  SYNCS.EXCH.64 URZ, [UR4+0xd8], UR6 ;  /* 0x0000d80604ff75b2 */ /* 0x0004640008000100 */
[----:B--2---:R-:W-:Y:S01]  /*0c00*/  NOP ;  /* 0x0000000000007918 */ /* 0x004fe20000000000 */
.L_x_13:
[----:B------:R-:W2:Y:S01]  /*0c10*/  SHFL.IDX PT, R2, R40, RZ, 0x1f ;  /* 0x00001fff28027589 */ /* 0x000ea200000e0000 */
[----:B------:R-:W1:Y:S01]  /*0c20*/  S2UR UR55, SR_CgaCtaId ;  /* 0x00000000003779c3 */ /* 0x000e620000008800 */
[----:B------:R-:W-:Y:S01]  /*0c30*/  NOP ;  /* 0x0000000000007918 */ /* 0x000fe20000000000 */
[----:B--2---:R-:W-:-:S13]  /*0c40*/  ISETP.NE.AND P0, PT, R2, 0x3, PT ;  /* 0x000000030200780c */ /* 0x004fda0003f05270 */
[----:B-1----:R-:W-:Y:S05]  /*0c50*/  @P0 BRA `(.L_x_14) ;  /* 0x0000000000340947 */ /* 0x002fea0003800000 */
[----:B------:R-:W-:Y:S01]  /*0c60*/  UMOV UR4, 0x400 ;  /* 0x0000040000047882 */ /* 0x000fe20000000000 */
[----:B------:R-:W-:Y:S01]  /*0c70*/  UMOV UR6, 0x20 ;  /* 0x0000002000067882 */ /* 0x000fe20000000000 */
[----:B------:R-:W-:Y:S02]  /*0c80*/  ULEA UR4, UR55, UR4, 0x18 ;  /* 0x0000000437047291 */ /* 0x000fe4000f8ec0ff */
[----:B------:R-:W-:-:S04]  /*0c90*/  UIADD3 UR6, UPT, UPT, -UR6, 0x100000, URZ ;  /* 0x0010000006067890 */ /* 0x000fc8000fffe1ff */
[----:B------:R-:W-:Y:S02]  /*0ca0*/  USHF.L.U32 UR7, UR6, 0xb, URZ ;  /* 0x0000000b06077899 */ /* 0x000fe400080006ff */
[----:B------:R-:W-:Y:S01]  /*0cb0*/  USHF.L.U32 UR6, UR6, 0x1, URZ ;  /* 0x0000000106067899 */ /* 0x000fe200080006ff */
[----:B------:R-:W-:Y:S01]  /*0cc0*/  ELECT P0, URZ, PT ;  /* 0x0000000000ff782f */ /* 0x000fe20003800000 */
[----:B------:R-:W1:Y:S10]  /*0cd0*/  FENCE.VIEW.ASYNC.S ;  /* 0x00000000000073c6 */ /* 0x000e740000000000 */
[----:B-1----:R1:W2:Y:S01]  /*0ce0*/  SYNCS.EXCH.64 URZ, [UR4+0xe0], UR6 ;  /* 0x0000e00604ff75b2 */ /* 0x0022a20008000100 */
[----:B------:R1:W1:Y:S01]  /*0cf0*/  SYNCS.EXCH.64 URZ, [UR4+0xf0], UR6 ;  /* 0x0000f00604ff75b2 */ /* 0x0002620008000100 */
[----:B------:R1:W1:Y:S01]  /*0d00*/  SYNCS.EXCH.64 URZ, [UR4+0xe8], UR6 ;  /* 0x0000e80604ff75b2 */ /* 0x0002620008000100 */
[----:B------:R1:W1:Y:S01]  /*0d10*/  SYNCS.EXCH.64 URZ, [UR4+0xf8], UR6 ;  /* 0x0000f80604ff75b2 */ /* 0x0002620008000100 */
[----:B------:R-:W-:Y:S01]  /*0d20*/  NOP ;  /* 0x0000000000007918 */ /* 0x000fe20000000000 */
.L_x_14:
[----:B-1----:R-:W1:Y:S01]  /*0d30*/  LDCU UR4, c[0x0][0x36c] ;  /* 0x00006d80ff0477ac */ /* 0x002e620008000800 */
[----:B------:R-:W-:Y:S01]  /*0d40*/  ISETP.NE.OR P4, PT, R0, 0x2, !P4 ;  /* 0x000000020000780c */ /* 0x000fe20006785670 */
[----:B------:R-:W-:Y:S01]  /*0d50*/  NOP ;  /* 0x0000000000007918 */ /* 0x000fe20000000000 */
[----:B------:R-:W-:Y:S01]  /*0d60*/  LOP3.LUT R0, R50, 0x1f, RZ, 0xc0, !PT ;  /* 0x0000001f32007812 */ /* 0x000fe200078ec0ff */
[----:B------:R-:W-:Y:S02]  /*0d70*/  UISETP.NE.AND UP4, UPT, UR18, URZ, UPT ;  /* 0x000000ff1200728c */ /* 0x000fe4000bf85270 */
[----:B-1----:R-:W-:-:S09]  /*0d80*/  UISETP.EQ.U32.AND UP6, UPT, UR4, 0x1, UPT ;  /* 0x000000010400788c */ /* 0x002fd2000bfc2070 */
[----:B------:R-:W-:Y:S05]  /*0d90*/  BRA.U !UP6, `(.L_x_15) ;  /* 0x000000010e087547 */ /* 0x000fea000b800000 */
[----:B--234-:R-:W-:Y:S01]  /*0da0*/  UCGABAR_ARV ;  /* 0x00000000000079c7 */ /* 0x01cfe20008000000 */
[----:B------:R-:W-:Y:S05]  /*0db0*/  BRA `(.L_x_16) ;  /* 0x0000000000047947 */ /* 0x000fea0003800000 */
.L_x_15:
[----:B--234-:R-:W-:Y:S01]  /*0dc0*/  NOP ;  /* 0x0000000000007918 */ /* 0x01cfe20000000000 */
.L_x_16:
[----:B------:R-:W1:Y:S01]  /*0dd0*/  S2UR UR45, SR_CTAID.X ;  /* 0x00000000002d79c3 */ /* 0x000e620000002500 */
[----:B------:R-:W-:-:S05]  /*0de0*/  CS2R.32 R42, SR_CgaSize ;  /* 0x00000000002a7805 */ /* 0x000fca0000008a00 */
[----:B------:R-:W-:-:S05]  /*0df0*/  IMAD R42, R42, -0xa0, RZ ;  /* 0xffffff602a2a7824 */ /* 0x000fca00078e02ff */
[----:B------:R-:W-:-:S14]  /*0e00*/  R2UR UR5, R42 ;  /* 0x000000002a0572ca */ /* 0x000fdc00000e0000 */
[----:B------:R-:W2:Y:S01]  /*0e10*/  LDCU UR5, c[0x0][UR5+0x2b0] ;  /* 0x00005600050577ac */ /* 0x000ea20008000800 */
[----:B------:R-:W-:-:S05]  /*0e20*/  CS2R.32 R42, SR_CgaSize ;  /* 0x00000000002a7805 */ /* 0x000fca0000008a00 */
[----:B------:R-:W-:-:S05]  /*0e30*/  IMAD R42, R42, -0xa0, RZ ;  /* 0xffffff602a2a7824 */ /* 0x000fca00078e02ff */
[----:B------:R-:W-:-:S14]  /*0e40*/  R2UR UR4, R42 ;  /* 0x000000002a0472ca */ /* 0x000fdc00000e0000 */
[----:B------:R-:W3:Y:S01]  /*0e50*/  LDCU UR4, c[0x0][UR4+0x2b4] ;  /* 0x00005680040477ac */ /* 0x000ee20008000800 */
[----:B------:R-:W4:Y:S01]  /*0e60*/  S2UR UR44, SR_CTAID.Y ;  /* 0x00000000002c79c3 */ /* 0x000f220000002600 */
[----:B------:R-:W-:-:S05]  /*0e70*/  CS2R.32 R42, SR_CgaSize ;  /* 0x00000000002a7805 */ /* 0x000fca0000008a00 */
[----:B------:R-:W-:-:S05]  /*0e80*/  IMAD R42, R42, -0xa0, RZ ;  /* 0xffffff602a2a7824 */ /* 0x000fca00078e02ff */
[----:B------:R-:W-:-:S14]  /*0e90*/  R2UR UR6, R42 ;  /* 0x000000002a0672ca */ /* 0x000fdc00000e0000 */
[----:B------:R-:W3:Y:S01]  /*0ea0*/  LDCU UR6, c[0x0][UR6+0x2a0] ;  /* 0x00005400060677ac */ /* 0x000ee20008000800 */
[----:B------:R-:W-:-:S05]  /*0eb0*/  CS2R.32 R42, SR_CgaSize ;  /* 0x00000000002a7805 */ /* 0x000fca0000008a00 */
[----:B------:R-:W-:-:S05]  /*0ec0*/  IMAD R42, R42, -0xa0, RZ ;  /* 0xffffff602a2a7824 */ /* 0x000fca00078e02ff */
[----:B------:R-:W-:-:S14]  /*0ed0*/  R2UR UR7, R42 ;  /* 0x000000002a0772ca */ /* 0x000fdc00000e0000 */
[----:B------:R-:W3:Y:S01]  /*0ee0*/  LDCU UR7, c[0x0][UR7+0x2a4] ;  /* 0x00005480070777ac */ /* 0x000ee20008000800 */
[----:B------:R-:W-:Y:S01]  /*0ef0*/  USHF.L.U32 UR29, UR55, 0x9, URZ ;  /* 0x00000009371d7899 */ /* 0x000fe200080006ff */
[----:B------:R-:W3:Y:S01]  /*0f00*/  LDCU UR19, c[0x0][0xb24] ;  /* 0x00016480ff1377ac */ /* 0x000ee20008000800 */
[----:B------:R-:W3:Y:S01]  /*0f10*/  LDCU UR39, c[0x0][0xb24] ;  /* 0x00016480ff2777ac */ /* 0x000ee20008000800 */
[----:B-1----:R-:W-:Y:S01]  /*0f20*/  I2FP.F32.U32 R3, UR45 ;  /* 0x0000002d00037c45 */ /* 0x002fe20008201000 */
[----:B------:R-:W1:Y:S04]  /*0f30*/  LDCU UR22, c[0x0][0xb30] ;  /* 0x00016600ff1677ac */ /* 0x000e680008000800 */
[----:B--2---:R-:W-:Y:S01]  /*0f40*/  FMUL R3, R3, UR5 ;  /* 0x0000000503037c20 */ /* 0x004fe20008400000 */
[----:B------:R-:W-:Y:S01]  /*0f50*/  ULOP3.LUT UR29, UR29, 0x200, URZ, 0xc0, !UPT ;  /* 0x000002001d1d7892 */ /* 0x000fe2000f8ec0ff */
[----:B----4-:R-:W-:-:S04]  /*0f60*/  I2FP.F32.U32 R2, UR44 ;  /* 0x0000002c00027c45 */ /* 0x010fc80008201000 */
[----:B------:R-:W2:Y:S01]  /*0f70*/  F2I.U32.TRUNC.NTZ R3, R3 ;  /* 0x0000000300037305 */ /* 0x000ea2000020f000 */
[----:B---3--:R-:W-:-:S07]  /*0f80*/  FMUL R2, R2, UR4 ;  /* 0x0000000402027c20 */ /* 0x008fce0008400000 */
[----:B------:R-:W3:Y:S01]  /*0f90*/  F2I.U32.TRUNC.NTZ R2, R2 ;  /* 0x0000000200027305 */ /* 0x000ee2000020f000 */
[----:B--2---:R-:W-:Y:S02]  /*0fa0*/  R2UR UR5, R3 ;  /* 0x00000000030572ca */ /* 0x004fe400000e0000 */
[----:B---3--:R-:W-:Y:S02]  /*0fb0*/  R2UR UR4, R2 ;  /* 0x00000000020472ca */ /* 0x008fe400000e0000 */
[----:B------:R-:W-:-:S09]  /*0fc0*/  PRMT R2, RZ, 0x7610, R2 ;  /* 0x00007610ff027816 */ /* 0x000fd20000000002 */
[----:B------:R-:W-:-:S04]  /*0fd0*/  UIADD3 UR5, UPT, UPT, -UR5, URZ, URZ ;  /* 0x000000ff05057290 */ /* 0x000fc8000fffe1ff */
[----:B------:R-:W-:Y:S02]  /*0fe0*/  UIMAD UR5, UR6, UR5, UR45 ;  /* 0x00000005060572a4 */ /* 0x000fe4000f8e022d */
[----:B------:R-:W-:-:S04]  /*0ff0*/  UIADD3 UR4, UPT, UPT, -UR4, URZ, URZ ;  /* 0x000000ff04047290 */ /* 0x000fc8000fffe1ff */
[----:B------:R-:W-:Y:S01]  /*1000*/  IMAD.U32 R42, RZ, RZ, UR5 ;  /* 0x00000005ff2a7e24 */ /* 0x000fe2000f8e00ff */
[----:B------:R-:W-:-:S06]  /*1010*/  UIMAD UR4, UR7, UR4, UR44 ;  /* 0x00000004070472a4 */ /* 0x000fcc000f8e022c */
[----:B------:R-:W-:Y:S01]  /*1020*/  IMAD.U32 R41, RZ, RZ, UR4 ;  /* 0x00000004ff297e24 */ /* 0x000fe2000f8e00ff */
[----:B-1----:R-:W-:Y:S06]  /*1030*/  BRA.U UP4, `(.L_x_17) ;  /* 0x00000001042c7547 */ /* 0x002fec000b800000 */
[----:B------:R-:W-:Y:S02]  /*1040*/  R2UR UR4, R41 ;  /* 0x00000000290472ca */ /* 0x000fe400000e0000 */
[----:B------:R-:W-:-:S11]  /*1050*/  R2UR UR6, R42 ;  /* 0x000000002a0672ca */ /* 0x000fd600000e0000 */
[----:B------:R-:W-:-:S04]  /*1060*/  UISETP.NE.AND UP0, UPT, UR4, URZ, UPT ;  /* 0x000000ff0400728c */ /* 0x000fc8000bf05270 */
[----:B------:R-:W-:-:S04]  /*1070*/  UISETP.EQ.OR UP0, UPT, UR6, URZ, !UP0 ;  /* 0x000000ff0600728c */ /* 0x000fc8000c702670 */
[----:B------:R-:W-:Y:S02]  /*1080*/  USEL UR5, URZ, 0x1, !UP0 ;  /* 0x00000001ff057887 */ /* 0x000fe4000c000000 */
[----:B------:R-:W-:-:S04]  /*1090*/  UISETP.NE.AND UP0, UPT, UR4, URZ, UPT ;  /* 0x000000ff0400728c */ /* 0x000fc8000bf05270 */
[----:B------:R-:W-:Y:S02]  /*10a0*/  USEL UR4, URZ, 0x2, UP0 ;  /* 0x00000002ff047887 */ /* 0x000fe40008000000 */
[----:B------:R-:W-:-:S04]  /*10b0*/  UISETP.NE.AND UP0, UPT, UR6, 0x1, UPT ;  /* 0x000000010600788c */ /* 0x000fc8000bf05270 */
[----:B------:R-:W-:-:S04]  /*10c0*/  USEL UR4, UR4, 0x2, UP0 ;  /* 0x0000000204047887 */ /* 0x000fc80008000000 */
[----:B------:R-:W-:-:S06]  /*10d0*/  UIADD3 UR4, UPT, UPT, UR5, UR4, URZ ;  /* 0x0000000405047290 */ /* 0x000fcc000fffe0ff */
[----:B------:R-:W-:-:S07]  /*10e0*/  IMAD.U32 R2, RZ, RZ, UR4 ;  /* 0x00000004ff027e24 */ /* 0x000fce000f8e00ff */
.L_x_17:
[----:B------:R-:W1:Y:S01]  /*10f0*/  S2UR UR60, SR_CTAID.Z ;  /* 0x00000000003c79c3 */ /* 0x000e620000002700 */
[----:B------:R-:W-:-:S09]  /*1100*/  UISETP.GE.AND UP0, UPT, UR19, 0x1, UPT ;  /* 0x000000011300788c */ /* 0x000fd2000bf06270 */
[----:B------:R-:W-:Y:S05]  /*1110*/  BRA.U !UP0, `(.L_x_18) ;  /* 0x0000000108d07547 */ /* 0x000fea000b800000 */
[----:B------:R-:W2:Y:S01]  /*1120*/  LDCU UR20, c[0x0][0xb0c] ;  /* 0x00016180ff1477ac */ /* 0x000ea20008000800 */
[----:B------:R-:W3:Y:S01]  /*1130*/  LDCU.128 UR12, c[0x0][0xb10] ;  /* 0x00016200ff0c77ac */ /* 0x000ee20008000c00 */
[----:B------:R-:W4:Y:S01]  /*1140*/  LDCU UR6, c[0x0][0x370] ;  /* 0x00006e00ff0677ac */ /* 0x000f220008000800 */
[----:B------:R-:W1:Y:S01]  /*1150*/  LDCU UR7, c[0x0][0x374] ;  /* 0x00006e80ff0777ac */ /* 0x000e620008000800 */
[----:B------:R-:W1:Y:S01]  /*1160*/  LDCU UR21, c[0x0][0xb20] ;  /* 0x00016400ff1577ac */ /* 0x000e620008000800 */
[----:B--2---:R-:W-:Y:S02]  /*1170*/  UISETP.NE.AND UP0, UPT, UR20, 0x1, UPT ;  /* 0x000000011400788c */ /* 0x004fe4000bf05270 */
[----:B---3--:R-:W-:Y:S01]  /*1180*/  UIMAD.WIDE.U32 UR4, UR45, UR12, URZ ;  /* 0x0000000c2d0472a5 */ /* 0x008fe2000f8e00ff */
[----:B------:R-:W2:Y:S01]  /*1190*/  LDCU.64 UR8, c[0x0][0xb28] ;  /* 0x00016500ff0877ac */ /* 0x000ea20008000a00 */
[----:B----4-:R-:W-:Y:S02]  /*11a0*/  UIMAD.WIDE.U32 UR10, UR6, UR12, URZ ;  /* 0x0000000c060a72a5 */ /* 0x010fe4000f8e00ff */
[----:B------:R-:W-:-:S02]  /*11b0*/  USHF.R.U32.HI UR5, URZ, UR13, UR5 ;  /* 0x0000000dff057299 */ /* 0x000fc40008011605 */
[----:B------:R-:W-:Y:S02]  /*11c0*/  UISETP.NE.AND UP2, UPT, UR19, 0x1, UPT ;  /* 0x000000011300788c */ /* 0x000fe4000bf45270 */
[----:B------:R-:W-:Y:S01]  /*11d0*/  USEL UR5, UR45, UR5, !UP0 ;  /* 0x000000052d057287 */ /* 0x000fe2000c000000 */
[----:B------:R-:W-:Y:S01]  /*11e0*/  UMOV UR10, UR11 ;  /* 0x0000000b000a7c82 */ /* 0x000fe20008000000 */
[----:B------:R-:W-:Y:S02]  /*11f0*/  UIMAD.WIDE.U32 UR16, UR44, UR15, URZ ;  /* 0x0000000f2c1072a5 */ /* 0x000fe4000f8e00ff */
[----:B------:R-:W-:Y:S02]  /*1200*/  @UP0 USHF.R.U32.HI UR6, URZ, UR13, UR10 ;  /* 0x0000000dff060299 */ /* 0x000fe4000801160a */
[----:B------:R-:W-:Y:S02]  /*1210*/  UISETP.NE.AND UP0, UPT, UR14, 0x1, UPT ;  /* 0x000000010e00788c */ /* 0x000fe4000bf05270 */
[----:B-1----:R-:W-:-:S02]  /*1220*/  UIMAD.WIDE.U32 UR10, UR7, UR15, URZ ;  /* 0x0000000f070a72a5 */ /* 0x002fc4000f8e00ff */
[----:B--2---:R-:W-:Y:S01]  /*1230*/  UIMAD.WIDE.U32 UR12, UR6, UR8, URZ ;  /* 0x00000008060c72a5 */ /* 0x004fe2000f8e00ff */
[----:B------:R-:W-:Y:S02]  /*1240*/  UMOV UR4, UR17 ;  /* 0x0000001100047c82 */ /* 0x000fe40008000000 */
[----:B------:R-:W-:Y:S02]  /*1250*/  USHF.R.U32.HI UR4, URZ, UR21, UR4 ;  /* 0x00000015ff047299 */ /* 0x000fe40008011604 */
[----:B------:R-:W-:Y:S02]  /*1260*/  UMOV UR10, UR11 ;  /* 0x0000000b000a7c82 */ /* 0x000fe40008000000 */
[----:B------:R-:W-:Y:S01]  /*1270*/  UMOV UR12, UR13 ;  /* 0x0000000d000c7c82 */ /* 0x000fe20008000000 */
[----:B------:R-:W-:Y:S02]  /*1280*/  @UP0 USHF.R.U32.HI UR7, URZ, UR21, UR10 ;  /* 0x00000015ff070299 */ /* 0x000fe4000801160a */
[----:B------:R-:W-:-:S02]  /*1290*/  USEL UR4, UR44, UR4, !UP0 ;  /* 0x000000042c047287 */ /* 0x000fc4000c000000 */
[----:B------:R-:W-:Y:S02]  /*12a0*/  UIMAD.WIDE.U32 UR10, UR7, UR8, URZ ;  /* 0x00000008070a72a5 */ /* 0x000fe4000f8e00ff */
[----:B------:R-:W-:Y:S02]  /*12b0*/  @UP2 USHF.R.U32.HI UR6, URZ, UR9, UR12 ;  /* 0x00000009ff062299 */ /* 0x000fe4000801160c */
[----:B------:R-:W-:-:S03]  /*12c0*/  UIMAD.WIDE.U32 UR12, UR4, UR8, URZ ;  /* 0x00000008040c72a5 */ /* 0x000fc6000f8e00ff */
[----:B------:R-:W-:Y:S02]  /*12d0*/  UMOV UR10, UR11 ;  /* 0x0000000b000a7c82 */ /* 0x000fe40008000000 */
[----:B------:R-:W-:Y:S02]  /*12e0*/  @UP2 USHF.R.U32.HI UR7, URZ, UR9, UR10 ;  /* 0x00000009ff072299 */ /* 0x000fe4000801160a */
[----:B------:R-:W-:Y:S02]  /*12f0*/  UIMAD UR10, UR6, UR19, URZ ;  /* 0x00000013060a72a4 */ /* 0x000fe4000f8e02ff */
[----:B------:R-:W-:-:S04]  /*1300*/  UIMAD UR7, UR7, UR19, URZ ;  /* 0x00000013070772a4 */ /* 0x000fc8000f8e02ff */
[----:B------:R-:W-:-:S03]  /*1310*/  UISETP.GE.AND UP0, UPT, UR4, UR7, UPT ;  /* 0x000000070400728c */ /* 0x000fc6000bf06270 */
[----:B------:R-:W-:Y:S01]  /*1320*/  UMOV UR7, UR13 ;  /* 0x0000000d00077c82 */ /* 0x000fe20008000000 */
[----:B------:R-:W-:Y:S02]  /*1330*/  UISETP.GE.OR UP0, UPT, UR5, UR10, UP0 ;  /* 0x0000000a0500728c */ /* 0x000fe40008706670 */
[----:B------:R-:W-:Y:S02]  /*1340*/  UIMAD.WIDE.U32 UR10, UR5, UR8, URZ ;  /* 0x00000008050a72a5 */ /* 0x000fe4000f8e00ff */
[----:B------:R-:W-:Y:S02]  /*1350*/  USHF.R.U32.HI UR7, URZ, UR9, UR7 ;  /* 0x00000009ff077299 */ /* 0x000fe40008011607 */
[----:B------:R-:W-:Y:S02]  /*1360*/  UIADD3 UR10, UPT, UPT, -UR4, URZ, URZ ;  /* 0x000000ff040a7290 */ /* 0x000fe4000fffe1ff */
[----:B------:R-:W-:Y:S02]  /*1370*/  USEL UR7, UR4, UR7, !UP2 ;  /* 0x0000000704077287 */ /* 0x000fe4000d000000 */
[----:B------:R-:W-:Y:S01]  /*1380*/  UIMAD UR10, UR14, UR10, UR44 ;  /* 0x0000000a0e0a72a4 */ /* 0x000fe2000f8e022c */
[----:B------:R-:W-:Y:S01]  /*1390*/  @!UP0 UMOV UR8, UR11 ;  /* 0x0000000b00088c82 */ /* 0x000fe20008000000 */
[----:B------:R-:W-:-:S02]  /*13a0*/  UIADD3 UR11, UPT, UPT, -UR5, URZ, URZ ;  /* 0x000000ff050b7290 */ /* 0x000fc4000fffe1ff */
[----:B------:R-:W-:Y:S02]  /*13b0*/  @!UP0 USHF.R.U32.HI UR8, URZ, UR9, UR8 ;  /* 0x00000009ff088299 */ /* 0x000fe40008011608 */
[----:B------:R-:W-:Y:S02]  /*13c0*/  UIADD3 UR9, UPT, UPT, -UR7, URZ, URZ ;  /* 0x000000ff07097290 */ /* 0x000fe4000fffe1ff */
[----:B------:R-:W-:Y:S02]  /*13d0*/  @!UP0 USEL UR8, UR5, UR8, !UP2 ;  /* 0x0000000805088287 */ /* 0x000fe4000d000000 */
[----:B------:R-:W-:Y:S02]  /*13e0*/  UIMAD UR9, UR19, UR9, UR4 ;  /* 0x00000009130972a4 */ /* 0x000fe4000f8e0204 */
[----:B------:R-:W-:Y:S02]  /*13f0*/  @!UP0 UIADD3 UR7, UPT, UPT, UR7, -UR8, URZ ;  /* 0x8000000807078290 */ /* 0x000fe4000fffe0ff */
[----:B------:R-:W-:-:S02]  /*1400*/  @!UP0 UIMAD UR6, UR9, UR6, UR8 ;  /* 0x00000006090682a4 */ /* 0x000fc4000f8e0208 */
[----:B------:R-:W-:Y:S02]  /*1410*/  @!UP0 UIMAD UR4, UR7, UR19, UR5 ;  /* 0x00000013070482a4 */ /* 0x000fe4000f8e0205 */
[----:B------:R-:W-:Y:S02]  /*1420*/  UIMAD UR45, UR20, UR11, UR45 ;  /* 0x0000000b142d72a4 */ /* 0x000fe4000f8e022d */
[----:B------:R-:W-:Y:S01]  /*1430*/  UIMAD UR44, UR4, UR14, UR10 ;  /* 0x0000000e042c72a4 */ /* 0x000fe2000f8e020a */
[----:B------:R-:W-:Y:S02]  /*1440*/  @!UP0 UMOV UR5, UR6 ;  /* 0x0000000600058c82 */ /* 0x000fe40008000000 */
[----:B------:R-:W-:-:S12]  /*1450*/  UIMAD UR45, UR5, UR20, UR45 ;  /* 0x00000014052d72a4 */ /* 0x000fd8000f8e022d */
.L_x_18:
[----:B------:R-:W-:-:S09]  /*1460*/  UISETP.NE.AND UP0, UPT, UR22, 0x1, UPT ;  /* 0x000000011600788c */ /* 0x000fd2000bf05270 */
[----:B------:R-:W-:Y:S05]  /*1470*/  BRA.U UP0, `(.L_x_19) ;  /* 0x0000000100407547 */ /* 0x000fea000b800000 */
[----:B------:R-:W2:Y:S01]  /*1480*/  LDCU.128 UR8, c[0x0][0xb10] ;  /* 0x00016200ff0877ac */ /* 0x000ea20008000c00 */
[----:B------:R-:W3:Y:S01]  /*1490*/  LDCU UR12, c[0x0][0xb0c] ;  /* 0x00016180ff0c77ac */ /* 0x000ee20008000800 */
[----:B------:R-:W4:Y:S01]  /*14a0*/  LDCU UR13, c[0x0][0xb20] ;  /* 0x00016400ff0d77ac */ /* 0x000f220008000800 */
[----:B--2---:R-:W-:Y:S02]  /*14b0*/  UIMAD.WIDE.U32 UR4, UR45, UR8, URZ ;  /* 0x000000082d0472a5 */ /* 0x004fe4000f8e00ff */
[----:B------:R-:W-:Y:S02]  /*14c0*/  UIMAD.WIDE.U32 UR6, UR44, UR11, URZ ;  /* 0x0000000b2c0672a5 */ /* 0x000fe4000f8e00ff */
[----:B---3--:R-:W-:Y:S02]  /*14d0*/  UISETP.NE.AND UP0, UPT, UR12, 0x1, UPT ;  /* 0x000000010c00788c */ /* 0x008fe4000bf05270 */
[----:B------:R-:W-:-:S03]  /*14e0*/  USHF.R.U32.HI UR5, URZ, UR9, UR5 ;  /* 0x00000009ff057299 */ /* 0x000fc60008011605 */
[----:B------:R-:W-:Y:S01]  /*14f0*/  UMOV UR4, UR7 ;  /* 0x0000000700047c82 */ /* 0x000fe20008000000 */
[----:B------:R-:W-:Y:S02]  /*1500*/  USEL UR5, UR45, UR5, !UP0 ;  /* 0x000000052d057287 */ /* 0x000fe4000c000000 */
[----:B------:R-:W-:Y:S02]  /*1510*/  UISETP.NE.AND UP0, UPT, UR10, 0x1, UPT ;  /* 0x000000010a00788c */ /* 0x000fe4000bf05270 */
[----:B----4-:R-:W-:-:S04]  /*1520*/  USHF.R.U32.HI UR4, URZ, UR13, UR4 ;  /* 0x0000000dff047299 */ /* 0x010fc80008011604 */
[----:B------:R-:W-:-:S04]  /*1530*/  USEL UR4, UR44, UR4, !UP0 ;  /* 0x000000042c047287 */ /* 0x000fc8000c000000 */
[----:B------:R-:W-:Y:S02]  /*1540*/  UIADD3 UR6, UPT, UPT, UR5, -UR4, URZ ;  /* 0x8000000405067290 */ /* 0x000fe4000fffe0ff */
[----:B------:R-:W-:Y:S02]  /*1550*/  UIADD3 UR4, UPT, UPT, -UR5, UR4, URZ ;  /* 0x0000000405047290 */ /* 0x000fe4000fffe1ff */
[----:B------:R-:W-:Y:S02]  /*1560*/  UIMAD UR44, UR6, UR10, UR44 ;  /* 0x0000000a062c72a4 */ /* 0x000fe4000f8e022c */
[----:B------:R-:W-:-:S12]  /*1570*/  UIMAD UR45, UR4, UR12, UR45 ;  /* 0x0000000c042d72a4 */ /* 0x000fd8000f8e022d */
.L_x_19:
[----:B------:R-:W-:Y:S01]  /*1580*/  UISETP.NE.AND UP0, UPT, UR18, 0x2, UPT ;  /* 0x000000021200788c */ /* 0x000fe2000bf05270 */
[----:B------:R-:W-:Y:S09]  /*1590*/  BRA.U !UP6, `(.L_x_20) ;  /* 0x000000010e0c7547 */ /* 0x000ff2000b800000 */
[----:B------:R-:W-:Y:S01]  /*15a0*/  UCGABAR_WAIT ;  /* 0x0000000000007dc7 */ /* 0x000fe20008000000 */
[----:B------:R-:W-:Y:S01]  /*15b0*/  CCTL.IVALL ;  /* 0x00000000ff00798f */ /* 0x000fe20002000000 */
[----:B------:R-:W-:Y:S05]  /*15c0*/  BRA `(.L_x_21) ;  /* 0x0000000000047947 */ /* 0x000fea0003800000 */
.L_x_20:
[----:B------:R-:W-:Y:S06]  /*15d0*/  BAR.SYNC.DEFER_BLOCKING 0x0 ;  /* 0x0000000000007b1d */ /* 0x000fec0000010000 */
.L_x_21:
[----:B------:R-:W-:Y:S05]  /*15e0*/  BRA.U UP0, `(.L_x_22) ;  /* 0x00000019001c7547 */ /* 0x000fea000b800000 */
[----:B------:R-:W2:Y:S01]  /*15f0*/  LDCU UR6, c[0x0][0x38c] ;  /* 0x00007180ff0677ac */ /* 0x000ea20008000800 */
[----:B------:R-:W-:Y:S01]  /*1600*/  PLOP3.LUT P2, PT, PT, PT, UP3, 0x80, 0x8 ;  /* 0x000000000008781c */ /* 0x000fe20003f4f038 */
[----:B------:R-:W-:Y:S01]  /*1610*/  IMAD.MOV.U32 R12, RZ, RZ, 0x1 ;  /* 0x00000001ff0c7424 */ /* 0x000fe200078e00ff */
[----:B------:R-:W-:Y:S01]  /*1620*/  ISETP.EQ.OR P3, PT, R0, RZ, P4 ;  /* 0x000000ff0000720c */ /* 0x000fe20002762670 */
[----:B------:R-:W-:Y:S01]  /*1630*/  UISETP.NE.AND UP1, UPT, UR18, URZ, UPT ;  /* 0x000000ff1200728c */ /* 0x000fe2000bf25270 */
[----:B------:R-:W-:Y:S01]  /*1640*/  PLOP3.LUT P2, PT, P2, PT, PT, 0x8, 0x80 ;  /* 0x000000000080781c */ /* 0x000fe2000174e170 */
[----:B------:R-:W-:Y:S01]  /*1650*/  USEL UR38, URZ, 0x1, UP5 ;  /* 0x00000001ff267887 */ /* 0x000fe2000a800000 */
[----:B------:R-:W-:Y:S01]  /*1660*/  CS2R R10, SRZ ;  /* 0x00000000000a7805 */ /* 0x000fe2000001ff00 */
[----:B------:R-:W-:Y:S01]  /*1670*/  IMAD.MOV.U32 R9, RZ, RZ, RZ ;  /* 0x000000ffff097224 */ /* 0x000fe200078e00ff */
[----:B------:R-:W3:Y:S01]  /*1680*/  LDCU UR62, c[0x0][0x370] ;  /* 0x00006e00ff3e77ac */ /* 0x000ee20008000800 */
[----:B------:R-:W-:Y:S01]  /*1690*/  IMAD.MOV.U32 R8, RZ, RZ, 0x1 ;  /* 0x00000001ff087424 */ /* 0x000fe200078e00ff */
[----:B------:R-:W4:Y:S01]  /*16a0*/  LDCU.64 UR46, c[0x0][0x348] ;  /* 0x00006900ff2e77ac */ /* 0x000f220008000a00 */
[----:B------:R-:W-:-:S02]  /*16b0*/  USHF.R.U32.HI UR66, URZ, 0x6, UR29 ;  /* 0x00000006ff427899 */ /* 0x000fc4000801161d */
[----:B--2---:R-:W-:Y:S02]  /*16c0*/  UIADD3 UR5, UPT, UPT, UR6, 0xff, URZ ;  /* 0x000000ff06057890 */ /* 0x004fe4000fffe0ff */
[----:B------:R-:W-:Y:S02]  /*16d0*/  UIADD3 UR67, UPT, UPT, UR6, 0x1fe, URZ ;  /* 0x000001fe06437890 */ /* 0x000fe4000fffe0ff */
[----:B------:R-:W-:Y:S01]  /*16e0*/  USHF.R.S32.HI UR4, URZ, 0x1f, UR5 ;  /* 0x0000001fff047899 */ /* 0x000fe20008011405 */
[----:B------:R-:W2:Y:S03]  /*16f0*/  LDCU UR61, c[0x0][0x374] ;  /* 0x00006e80ff3d77ac */ /* 0x000ea60008000800 */
[----:B------:R-:W-:Y:S02]  /*1700*/  ULEA.HI UR4, UR4, UR5, URZ, 0x8 ;  /* 0x0000000504047291 */ /* 0x000fe4000f8f40ff */
[----:B------:R-:W-:-:S02]  /*1710*/  USEL UR38, UR38, 0x2, UP1 ;  /* 0x0000000226267887 */ /* 0x000fc40008800000 */
[----:B------:R-:W-:Y:S02]  /*1720*/  USHF.R.S32.HI UR64, URZ, 0x8, UR4 ;  /* 0x00000008ff407899 */ /* 0x000fe40008011404 */
[----:B------:R-:W-:Y:S02]  /*1730*/  UIADD3 UR4, UPT, UPT, UR6, -0x1, URZ ;  /* 0xffffffff06047890 */ /* 0x000fe4000fffe0ff */
[----:B------:R-:W-:Y:S02]  /*1740*/  UISETP.LT.U32.AND UP0, UPT, UR64, 0x5, UPT ;  /* 0x000000054000788c */ /* 0x000fe4000bf01070 */
[----:B------:R-:W-:Y:S02]  /*1750*/  UISETP.GE.U32.AND UP2, UPT, UR4, -0x1ff, UPT ;  /* 0xfffffe010400788c */ /* 0x000fe4000bf46070 */
[----:B------:R-:W-:Y:S01]  /*1760*/  USEL UR63, UR64, 0x5, UP0 ;  /* 0x00000005403f7887 */ /* 0x000fe20008000000 */
[----:B------:R-:W-:-:S03]  /*1770*/  UMOV UR23, URZ ;  /* 0x000000ff00177c82 */ /* 0x000fc60008000000 */
[----:B------:R-:W-:Y:S02]  /*1780*/  UIADD3 UR37, UPT, UPT, UR63, -0x1, URZ ;  /* 0xffffffff3f257890 */ /* 0x000fe4000fffe0ff */
[----:B------:R-:W-:-:S03]  /*1790*/  UIADD3 UR65, UPT, UPT, UR64, -UR63, URZ ;  /* 0x8000003f40417290 */ /* 0x000fc6000fffe0ff */
[----:B------:R-:W-:-:S04]  /*17a0*/  @UP2 UIADD3 UR37, UPT, UPT, UR63, URZ, URZ ;  /* 0x000000ff3f252290 */ /* 0x000fc8000fffe0ff */
[----:B--234-:R-:W-:-:S12]  /*17b0*/  UIADD3 UR37, UPT, UPT, UR37, 0x1, URZ ;  /* 0x0000000125257890 */ /* 0x01cfd8000fffe0ff */
.L_x_46:
[----:B------:R-:W-:Y:S01]  /*17c0*/  UISETP.NE.AND UP0, UPT, UR55, URZ, UPT ;  /* 0x000000ff3700728c */ /* 0x000fe2000bf05270 */
[----:B------:R-:W2:Y:S08]  /*17d0*/  S2UR UR55, SR_CgaCtaId ;  /* 0x00000000003779c3 */ /* 0x000eb00000008800 */
[----:B-1-3--:R-:W-:Y:S05]  /*17e0*/  BRA.U UP0, `(.L_x_23) ;  /* 0x0000000100347547 */ /* 0x00afea000b800000 */
[----:B------:R-:W3:Y:S01]  /*17f0*/  S2R R0, SR_CgaCtaId ;  /* 0x0000000000007919 */ /* 0x000ee20000008800 */
[----:B------:R-:W-:Y:S02]  /*1800*/  MOV R3, 0x400 ;  /* 0x0000040000037802 */ /* 0x000fe40000000f00 */
[----:B------:R-:W-:Y:S02]  /*1810*/  SHF.L.U32 R2, R8, 0x1f, RZ ;  /* 0x0000001f08027819 */ /* 0x000fe400000006ff */
[----:B---3--:R-:W-:-:S05]  /*1820*/  LEA R0, R0, R3, 0x18 ;  /* 0x0000000300007211 */ /* 0x008fca00078ec0ff */
[----:B------:R-:W-:-:S04]  /*1830*/  IMAD R3, R9, 0x8, R0 ;  /* 0x0000000809037824 */ /* 0x000fc800078e0200 */
[----:B------:R-:W3:Y:S02]  /*1840*/  SYNCS.PHASECHK.TRANS64.TRYWAIT P0, [R3+URZ+0xf0], R2 ;  /* 0x0000f002030075a7 */ /* 0x000ee400080011ff */
[----:B---3--:R-:W-:Y:S05]  /*1850*/  @!P0 BRA `(.L_x_24) ;  /* 0x0000005400b88947 */ /* 0x008fea0003800000 */
.L_x_114:
[----:B------:R-:W-:Y:S01]  /*1860*/  VIADD R9, R9, 0x1 ;  /* 0x0000000109097836 */ /* 0x000fe20000000000 */
[----:B------:R3:W-:Y:S04]  /*1870*/  SYNCS.ARRIVE.TRANS64.A1T0 RZ, [R3+URZ+0xe0], RZ ;  /* 0x0000e0ff03ff79a7 */ /* 0x0007e800081000ff */
[----:B------:R-:W-:-:S04]  /*1880*/  ISETP.NE.AND P0, PT, R9, 0x2, PT ;  /* 0x000000020900780c */ /* 0x000fc80003f05270 */
[----:B------:R-:W-:Y:S02]  /*1890*/  SEL R9, R9, RZ, P0 ;  /* 0x000000ff09097207 */ /* 0x000fe40000000000 */
[----:B---3--:R-:W-:-:S04]  /*18a0*/  SEL R3, RZ, 0x1, P0 ;  /* 0x00000001ff037807 */ /* 0x008fc80000000000 */
[----:B------:R-:W-:Y:S02]  /*18b0*/  LOP3.LUT R8, R8, R3, RZ, 0x3c, !PT ;  /* 0x0000000308087212 */ /* 0x000fe400078e3cff */
.L_x_23:
[----:B------:R-:W-:Y:S01]  /*18c0*/  UMOV UR21, 0x400 ;  /* 0x0000040000157882 */ /* 0x000fe20000000000 */
[----:B------:R-:W-:Y:S01]  /*18d0*/  SHF.L.U32 R0, R12, 0x1f, RZ ;  /* 0x0000001f0c007819 */ /* 0x000fe200000006ff */
[----:B--2---:R-:W-:Y:S02]  /*18e0*/  ULEA UR21, UR55, UR21, 0x18 ;  /* 0x0000001537157291 */ /* 0x004fe4000f8ec0ff */
[----:B------:R-:W-:Y:S02]  /*18f0*/  UISETP.GE.U32.AND UP0, UPT, UR67, 0x1ff, UPT ;  /* 0x000001ff4300788c */ /* 0x000fe4000bf06070 */
[----:B------:R-:W-:Y:S02]  /*1900*/  ULEA UR4, UR23, UR21, 0x3 ;  /* 0x0000001517047291 */ /* 0x000fe4000f8e18ff */
[----:B------:R-:W-:Y:S02]  /*1910*/  USHF.L.U32 UR59, UR45, 0x6, URZ ;  /* 0x000000062d3b7899 */ /* 0x000fe400080006ff */
[----:B------:R-:W-:Y:S01]  /*1920*/  ULEA UR27, UR44, UR66, 0x4 ;  /* 0x000000422c1b7291 */ /* 0x000fe2000f8e20ff */
[----:B------:R-:W-:-:S04]  /*1930*/  UMOV UR13, URZ ;  /* 0x000000ff000d7c82 */ /* 0x000fc80008000000 */
[----:B------:R2:W3:Y:S01]  /*1940*/  SYNCS.PHASECHK.TRANS64.TRYWAIT P1, [UR4+0x28], R0 ;  /* 0x00002800ff0075a7 */ /* 0x0004e20008021104 */
[----:B------:R-:W-:Y:S06]  /*1950*/  BRA.U !UP0, `(.L_x_25) ;  /* 0x0000000508587547 */ /* 0x000fec000b800000 */
[----:B------:R-:W-:Y:S01]  /*1960*/  UMOV UR22, URZ ;  /* 0x000000ff00167c82 */ /* 0x000fe20008000000 */
[----:B------:R-:W-:-:S05]  /*1970*/  UMOV UR6, UR23 ;  /* 0x0000001700067c82 */ /* 0x000fca0008000000 */
.L_x_33:
[----:B------:R-:W-:Y:S01]  /*1980*/  ULEA UR57, UR6, UR21, 0x3 ;  /* 0x0000001506397291 */ /* 0x000fe2000f8e18ff */
[----:B---3--:R-:W-:Y:S01]  /*1990*/  @!P4 MOV R2, 0xa000 ;  /* 0x0000a0000002c802 */ /* 0x008fe20000000f00 */
[----:B-123--:R-:W-:Y:S10]  /*19a0*/  @P1 BRA `(.L_x_26) ;  /* 0x00000000000c1947 */ /* 0x00eff40003800000 */
[----:B------:R-:W-:-:S04]  /*19b0*/  SHF.L.U32 R3, R12, 0x1f, RZ ;  /* 0x0000001f0c037819 */ /* 0x000fc800000006ff */
[----:B------:R-:W3:Y:S02]  /*19c0*/  SYNCS.PHASECHK.TRANS64.TRYWAIT P0, [UR57+0x28], R3 ;  /* 0x00002803ff0075a7 */ /* 0x000ee40008001139 */
[----:B---3--:R-:W-:Y:S05]  /*19d0*/  @!P0 BRA `(.L_x_27) ;  /* 0x00000054006c8947 */ /* 0x008fea0003800000 */
.L_x_26:
[----:B------:R3:W-:Y:S01]  /*19e0*/  @!P4 SYNCS.ARRIVE.TRANS64 RZ, [UR57], R2 ;  /* 0x00000002ffffc9a7 */ /* 0x0007e20008000039 */
[----:B------:R-:W-:-:S04]  /*19f0*/  ULOP3.LUT UR4, UR38, 0x2, URZ, 0xfc, !UPT ;  /* 0x0000000226047892 */ /* 0x000fc8000f8efcff */
[----:B------:R-:W-:-:S09]  /*1a00*/  UISETP.NE.AND UP0, UPT, UR4, 0x2, UPT ;  /* 0x000000020400788c */ /* 0x000fd2000bf05270 */
[----:B------:R-:W-:Y:S05]  /*1a10*/  BRA.U UP0, `(.L_x_28) ;  /* 0x0000000100047547 */ /* 0x000fea000b800000 */
[----:B-1----:R-:W-:Y:S05]  /*1a20*/  BPT.TRAP 0x1 ;  /* 0x000000040000795c */ /* 0x002fea0000300000 */
.L_x_28:
[----:B------:R-:W-:Y:S04]  /*1a30*/  BSSY.RECONVERGENT B0, `(.L_x_29) ;  /* 0x0000003000007945 */ /* 0x000fe80003800200 */
[----:B------:R-:W-:Y:S05]  /*1a40*/  @P3 BRA `(.L_x_30) ;  /* 0x0000000000043947 */ /* 0x000fea0003800000 */
[----:B-1----:R-:W-:Y:S05]  /*1a50*/  BPT.TRAP 0x1 ;  /* 0x000000040000795c */ /* 0x002fea0000300000 */
.L_x_30:
[----:B-1----:R-:W-:Y:S05]  /*1a60*/  BSYNC.RECONVERGENT B0 ;  /* 0x0000000000007941 */ /* 0x002fea0003800200 */
.L_x_29:
[----:B------:R-:W-:Y:S01]  /*1a70*/  UIADD3 UR4, UPT, UPT, UR6, 0x1, URZ ;  /* 0x0000000106047890 */ /* 0x000fe2000fffe0ff */
[----:B------:R-:W-:Y:S01]  /*1a80*/  BSSY.RECONVERGENT B0, `(.L_x_31) ;  /* 0x000003e000007945 */ /* 0x000fe20003800200 */
[----:B------:R-:W-:Y:S02]  /*1a90*/  ELECT P0, URZ, PT ;  /* 0x0000000000ff782f */ /* 0x000fe40003800000 */
[----:B------:R-:W-:-:S04]  /*1aa0*/  UISETP.NE.AND UP0, UPT, UR4, 0x5, UPT ;  /* 0x000000050400788c */ /* 0x000fc8000bf05270 */
[----:B------:R-:W-:Y:S02]  /*1ab0*/  USEL UR5, URZ, 0x1, UP0 ;  /* 0x00000001ff057887 */ /* 0x000fe40008000000 */
[----:B------:R-:W-:-:S04]  /*1ac0*/  USEL UR23, UR4, URZ, UP0 ;  /* 0x000000ff04177287 */ /* 0x000fc80008000000 */
[----:B------:R-:W-:Y:S01]  /*1ad0*/  ULEA UR4, UR23, UR21, 0x3 ;  /* 0x0000001517047291 */ /* 0x000fe2000f8e18ff */
[----:B------:R-:W-:-:S04]  /*1ae0*/  LOP3.LUT R12, R12, UR5, RZ, 0x3c, !PT ;  /* 0x000000050c0c7c12 */ /* 0x000fc8000f8e3cff */
[----:B--2---:R-:W-:-:S04]  /*1af0*/  SHF.L.U32 R0, R12, 0x1f, RZ ;  /* 0x0000001f0c007819 */ /* 0x004fc800000006ff */
[----:B------:R1:W2:Y:S01]  /*1b00*/  SYNCS.PHASECHK.TRANS64.TRYWAIT P1, [UR4+0x28], R0 ;  /* 0x00002800ff0075a7 */ /* 0x0002a20008021104 */
[----:B------:R-:W-:Y:S05]  /*1b10*/  @!P0 BRA `(.L_x_32) ;  /* 0x0000000000d08947 */ /* 0x000fea0003800000 */
[----:B------:R-:W-:Y:S02]  /*1b20*/  ULEA UR32, UR6, UR21, 0xf ;  /* 0x0000001506207291 */ /* 0x000fe4000f8e78ff */
[----:B------:R-:W-:Y:S02]  /*1b30*/  UIADD3 UR4, UP1, UPT, UR46, 0x80, URZ ;  /* 0x000000802e047890 */ /* 0x000fe4000ff3e0ff */
[----:B------:R-:W-:Y:S02]  /*1b40*/  ULEA UR7, UR6, UR29, 0xc ;  /* 0x0000001d06077291 */ /* 0x000fe4000f8e60ff */
[----:B------:R-:W-:Y:S02]  /*1b50*/  USHF.L.U32 UR58, UR22, 0x8, URZ ;  /* 0x00000008163a7899 */ /* 0x000fe400080006ff */
[----:B------:R-:W-:Y:S02]  /*1b60*/  UIADD3 UR14, UP0, UPT, UR46, 0x180, URZ ;  /* 0x000001802e0e7890 */ /* 0x000fe4000ff1e0ff */
[----:B------:R-:W-:-:S02]  /*1b70*/  UIADD3.X UR5, UPT, UPT, URZ, UR47, URZ, UP1, !UPT ;  /* 0x0000002fff057290 */ /* 0x000fc40008ffe4ff */
[----:B------:R-:W-:Y:S02]  /*1b80*/  ULEA UR7, UR7, UR21, 0x1 ;  /* 0x0000001507077291 */ /* 0x000fe4000f8e08ff */
[----:B------:R-:W-:Y:S02]  /*1b90*/  UIADD3 UR56, UPT, UPT, UR32, 0x1300, URZ ;  /* 0x0000130020387890 */ /* 0x000fe4000fffe0ff */
[----:B------:R-:W-:Y:S02]  /*1ba0*/  UIADD3 UR50, UPT, UPT, UR58, 0x40, URZ ;  /* 0x000000403a327890 */ /* 0x000fe4000fffe0ff */
[----:B------:R-:W-:Y:S02]  /*1bb0*/  UIADD3 UR48, UPT, UPT, UR32, 0x3300, URZ ;  /* 0x0000330020307890 */ /* 0x000fe4000fffe0ff */
[----:B------:R-:W-:Y:S02]  /*1bc0*/  UIADD3 UR42, UPT, UPT, UR58, 0x80, URZ ;  /* 0x000000803a2a7890 */ /* 0x000fe4000fffe0ff */
[----:B------:R-:W-:-:S02]  /*1bd0*/  UIADD3 UR40, UPT, UPT, UR32, 0x5300, URZ ;  /* 0x0000530020287890 */ /* 0x000fc4000fffe0ff */
[----:B------:R-:W-:Y:S02]  /*1be0*/  UIADD3 UR34, UPT, UPT, UR58, 0xc0, URZ ;  /* 0x000000c03a227890 */ /* 0x000fe4000fffe0ff */
[----:B------:R-:W-:Y:S02]  /*1bf0*/  UIADD3 UR32, UPT, UPT, UR32, 0x7300, URZ ;  /* 0x0000730020207890 */ /* 0x000fe4000fffe0ff */
[----:B------:R-:W-:Y:S02]  /*1c00*/  UIADD3.X UR15, UPT, UPT, URZ, UR47, URZ, UP0, !UPT ;  /* 0x0000002fff0f7290 */ /* 0x000fe400087fe4ff */
[----:B------:R-:W-:Y:S02]  /*1c10*/  UIADD3 UR24, UPT, UPT, UR7, 0x29300, URZ ;  /* 0x0002930007187890 */ /* 0x000fe4000fffe0ff */
[----:B------:R-:W-:Y:S01]  /*1c20*/  UIADD3 UR8, UPT, UPT, UR7, 0x29b00, URZ ;  /* 0x00029b0007087890 */ /* 0x000fe2000fffe0ff */
[----:B------:R-:W-:Y:S01]  /*1c30*/  UMOV UR30, 0x0 ;  /* 0x00000000001e7882 */ /* 0x000fe20000000000 */
[----:B------:R-:W-:Y:S01]  /*1c40*/  UMOV UR31, 0x10000000 ;  /* 0x10000000001f7882 */ /* 0x000fe20000000000 */
[----:B------:R-:W-:Y:S01]  /*1c50*/  UMOV UR49, UR57 ;  /* 0x0000003900317c82 */ /* 0x000fe20008000000 */
[----:B------:R-:W-:Y:S01]  /*1c60*/  UMOV UR51, UR59 ;  /* 0x0000003b00337c82 */ /* 0x000fe20008000000 */
[----:B------:R-:W-:Y:S01]  /*1c70*/  UMOV UR52, UR60 ;  /* 0x0000003c00347c82 */ /* 0x000fe20008000000 */
[----:B------:R-:W-:Y:S01]  /*1c80*/  UMOV UR41, UR57 ;  /* 0x0000003900297c82 */ /* 0x000fe20008000000 */
[----:B------:R-:W-:Y:S01]  /*1c90*/  UMOV UR43, UR59 ;  /* 0x0000003b002b7c82 */ /* 0x000fe20008000000 */
[----:B------:R-:W-:Y:S01]  /*1ca0*/  UMOV UR44, UR60 ;  /* 0x0000003c002c7c82 */ /* 0x000fe20008000000 */
[----:B------:R-:W-:Y:S01]  /*1cb0*/  UTMALDG.3D [UR56], [UR4], desc[UR30] ;  /* 0x00001e38040075b4 */ /* 0x000fe20008011000 */
[----:B------:R-:W-:Y:S01]  /*1cc0*/  UMOV UR33, UR57 ;  /* 0x0000003900217c82 */ /* 0x000fe20008000000 */
[----:B------:R-:W-:Y:S01]  /*1cd0*/  UMOV UR35, UR59 ;  /* 0x0000003b00237c82 */ /* 0x000fe20008000000 */
[----:B------:R-:W-:Y:S01]  /*1ce0*/  UMOV UR36, UR60 ;  /* 0x0000003c00247c82 */ /* 0x000fe20008000000 */
[----:B------:R-:W-:Y:S01]  /*1cf0*/  UMOV UR13, 0x30000 ;  /* 0x00030000000d7882 */ /* 0x000fe20000000000 */
[----:B------:R-:W-:Y:S01]  /*1d00*/  UMOV UR25, UR57 ;  /* 0x0000003900197c82 */ /* 0x000fe20008000000 */
[----:B------:R-:W-:Y:S01]  /*1d10*/  UMOV UR28, UR60 ;  /* 0x0000003c001c7c82 */ /* 0x000fe20008000000 */
[----:B------:R-:W-:Y:S01]  /*1d20*/  UMOV UR26, UR58 ;  /* 0x0000003a001a7c82 */ /* 0x000fe20008000000 */
[----:B------:R-:W-:Y:S01]  /*1d30*/  UTMALDG.3D [UR48], [UR4], desc[UR30] ;  /* 0x00001e30040075b4 */ /* 0x000fe20008011000 */
[----:B------:R-:W-:Y:S01]  /*1d40*/  UMOV UR9, UR57 ;  /* 0x0000003900097c82 */ /* 0x000fe20008000000 */
[----:B------:R-:W-:Y:S01]  /*1d50*/  UMOV UR11, UR27 ;  /* 0x0000001b000b7c82 */ /* 0x000fe20008000000 */
[----:B------:R-:W-:Y:S01]  /*1d60*/  UMOV UR12, UR60 ;  /* 0x0000003c000c7c82 */ /* 0x000fe20008000000 */
[----:B------:R-:W-:Y:S01]  /*1d70*/  UMOV UR10, UR50 ;  /* 0x00000032000a7c82 */ /* 0x000fe20008000000 */
[----:B------:R-:W-:Y:S01]  /*1d80*/  UIADD3 UR16, UPT, UPT, UR7, 0x2a300, URZ ;  /* 0x0002a30007107890 */ /* 0x000fe2000fffe0ff */
[----:B------:R-:W-:Y:S01]  /*1d90*/  UMOV UR17, UR57 ;  /* 0x0000003900117c82 */ /* 0x000fe20008000000 */
[----:B------:R-:W-:Y:S01]  /*1da0*/  UTMALDG.3D [UR40], [UR4], desc[UR30] ;  /* 0x00001e28040075b4 */ /* 0x000fe20008011000 */
[----:B------:R-:W-:Y:S01]  /*1db0*/  UMOV UR19, UR27 ;  /* 0x0000001b00137c82 */ /* 0x000fe20008000000 */
[----:B------:R-:W-:Y:S01]  /*1dc0*/  UMOV UR20, UR60 ;  /* 0x0000003c00147c82 */ /* 0x000fe20008000000 */
[----:B------:R-:W-:Y:S01]  /*1dd0*/  UMOV UR18, UR42 ;  /* 0x0000002a00127c82 */ /* 0x000fe20008000000 */
[----:B------:R-:W-:Y:S01]  /*1de0*/  UTMALDG.3D [UR32], [UR4], desc[UR30] ;  /* 0x00001e20040075b4 */ /* 0x000fe20008011000 */
[----:B------:R-:W-:Y:S01]  /*1df0*/  UTMALDG.3D.MULTICAST [UR24], [UR14], UR13, desc[UR30] ;  /* 0x00001e180e0073b4 */ /* 0x000fe2000801180d */
[----:B------:R4:W-:Y:S01]  /*1e00*/  UTMALDG.3D.MULTICAST [UR8], [UR14], UR13, desc[UR30] ;  /* 0x00001e080e0073b4 */ /* 0x0009e2000801180d */
[----:B------:R1:W-:Y:S01]  /*1e10*/  UTMALDG.3D.MULTICAST [UR16], [UR14], UR13, desc[UR30] ;  /* 0x00001e100e0073b4 */ /* 0x0003e2000801180d */
[----:B----4-:R-:W-:Y:S01]  /*1e20*/  UIADD3 UR8, UPT, UPT, UR7, 0x2ab00, URZ ;  /* 0x0002ab0007087890 */ /* 0x010fe2000fffe0ff */
[----:B------:R-:W-:-:S08]  /*1e30*/  UMOV UR10, UR34 ;  /* 0x00000022000a7c82 */ /* 0x000fd00008000000 */
[----:B------:R1:W-:Y:S02]  /*1e40*/  UTMALDG.3D.MULTICAST [UR8], [UR14], UR13, desc[UR30] ;  /* 0x00001e080e0073b4 */ /* 0x0003e4000801180d */
[----:B-1----:R-:W-:Y:S01]  /*1e50*/  NOP ;  /* 0x0000000000007918 */ /* 0x002fe20000000000 */
.L_x_32:
[----:B------:R-:W-:Y:S05]  /*1e60*/  BSYNC.RECONVERGENT B0 ;  /* 0x0000000000007941 */ /* 0x000fea0003800200 */
.L_x_31:
[----:B------:R-:W-:Y:S01]  /*1e70*/  UIADD3 UR22, UPT, UPT, UR22, 0x1, URZ ;  /* 0x0000000116167890 */ /* 0x000fe2000fffe0ff */
[----:B------:R-:W-:Y:S01]  /*1e80*/  UMOV UR6, UR23 ;  /* 0x0000001700067c82 */ /* 0x000fe20008000000 */
[----:B------:R-:W-:Y:S02]  /*1e90*/  UMOV UR13, UR37 ;  /* 0x00000025000d7c82 */ /* 0x000fe40008000000 */
[----:B------:R-:W-:-:S09]  /*1ea0*/  UISETP.NE.AND UP0, UPT, UR22, UR37, UPT ;  /* 0x000000251600728c */ /* 0x000fd2000bf05270 */
[----:B------:R-:W-:Y:S05]  /*1eb0*/  BRA.U UP0, `(.L_x_33) ;  /* 0xfffffff900b07547 */ /* 0x000fea000b83ffff */
.L_x_25:
[----:B------:R-:W-:Y:S01]  /*1ec0*/  ULEA UR4, UR23, UR21, 0x3 ;  /* 0x0000001517047291 */ /* 0x000fe2000f8e18ff */
[----:B-12---:R-:W-:Y:S01]  /*1ed0*/  SHF.L.U32 R0, R12, 0x1f, RZ ;  /* 0x0000001f0c007819 */ /* 0x006fe200000006ff */
[----:B------:R-:W-:Y:S01]  /*1ee0*/  @!P2 SYNCS.ARRIVE.TRANS64.A1T0 RZ, [UR21+0x78], RZ ;  /* 0x000078ffffffa9a7 */ /* 0x000fe20008100015 */
[----:B------:R-:W-:-:S06]  /*1ef0*/  UISETP.GT.AND UP0, UPT, UR64, UR63, UPT ;  /* 0x0000003f4000728c */ /* 0x000fcc000bf04270 */
[----:B---3--:R1:W2:Y:S03]  /*1f00*/  SYNCS.PHASECHK.TRANS64.TRYWAIT P1, [UR4+0x28], R0 ;  /* 0x00002800ff0075a7 */ /* 0x0082a60008021104 */
[----:B------:R-:W-:Y:S05]  /*1f10*/  BRA.U !UP0, `(.L_x_34) ;  /* 0x0000000508547547 */ /* 0x000fea000b800000 */
[----:B------:R-:W-:Y:S01]  /*1f20*/  UIADD3 UR22, UPT, UPT, UR65, UR13, URZ ;  /* 0x0000000d41167290 */ /* 0x000fe2000fffe0ff */
[----:B------:R-:W-:-:S11]  /*1f30*/  UMOV UR6, UR23 ;  /* 0x0000001700067c82 */ /* 0x000fd60008000000 */
.L_x_42:
[----:B------:R-:W-:Y:S01]  /*1f40*/  ULEA UR57, UR6, UR21, 0x3 ;  /* 0x0000001506397291 */ /* 0x000fe2000f8e18ff */
[----:B--2---:R-:W-:Y:S01]  /*1f50*/  @!P4 MOV R2, 0xa000 ;  /* 0x0000a0000002c802 */ /* 0x004fe20000000f00 */
[----:B--23--:R-:W-:Y:S10]  /*1f60*/  @P1 BRA `(.L_x_35) ;  /* 0x00000000000c1947 */ /* 0x00cff40003800000 */
[----:B------:R-:W-:-:S04]  /*1f70*/  SHF.L.U32 R3, R12, 0x1f, RZ ;  /* 0x0000001f0c037819 */ /* 0x000fc800000006ff */
[----:B------:R-:W2:Y:S02]  /*1f80*/  SYNCS.PHASECHK.TRANS64.TRYWAIT P0, [UR57+0x28], R3 ;  /* 0x00002803ff0075a7 */ /* 0x000ea40008001139 */
[----:B--2---:R-:W-:Y:S05]  /*1f90*/  @!P0 BRA `(.L_x_36) ;  /* 0x0000005000148947 */ /* 0x004fea0003800000 */
.L_x_35:
[----:B------:R2:W-:Y:S01]  /*1fa0*/  @!P4 SYNCS.ARRIVE.TRANS64 RZ, [UR57], R2 ;  /* 0x00000002ffffc9a7 */ /* 0x0005e20008000039 */
[----:B------:R-:W-:-:S04]  /*1fb0*/  ULOP3.LUT UR4, UR38, 0x2, URZ, 0xfc, !UPT ;  /* 0x0000000226047892 */ /* 0x000fc8000f8efcff */
[----:B------:R-:W-:-:S09]  /*1fc0*/  UISETP.NE.AND UP0, UPT, UR4, 0x2, UPT ;  /* 0x000000020400788c */ /* 0x000fd2000bf05270 */
[----:B------:R-:W-:Y:S05]  /*1fd0*/  BRA.U UP0, `(.L_x_37) ;  /* 0x0000000100047547 */ /* 0x000fea000b800000 */
[----:B------:R-:W-:Y:S05]  /*1fe0*/  BPT.TRAP 0x1 ;  /* 0x000000040000795c */ /* 0x000fea0000300000 */
.L_x_37:
[----:B------:R-:W-:Y:S04]  /*1ff0*/  BSSY.RECONVERGENT B0, `(.L_x_38) ;  /* 0x0000003000007945 */ /* 0x000fe80003800200 */
[----:B------:R-:W-:Y:S05]  /*2000*/  @P3 BRA `(.L_x_39) ;  /* 0x0000000000043947 */ /* 0x000fea0003800000 */
[----:B------:R-:W-:Y:S05]  /*2010*/  BPT.TRAP 0x1 ;  /* 0x000000040000795c */ /* 0x000fea0000300000 */
.L_x_39:
[----:B------:R-:W-:Y:S05]  /*2020*/  BSYNC.RECONVERGENT B0 ;  /* 0x0000000000007941 */ /* 0x000fea0003800200 */
.L_x_38:
        /* <DEDUP_REMOVED lines=8> */
[----:B-1----:R-:W-:-:S04]  /*20b0*/  SHF.L.U32 R0, R12, 0x1f, RZ ;  /* 0x0000001f0c007819 */ /* 0x002fc800000006ff */
[----:B------:R1:W3:Y:S01]  /*20c0*/  SYNCS.PHASECHK.TRANS64.TRYWAIT P1, [UR4+0x28], R0 ;  /* 0x00002800ff0075a7 */ /* 0x0002e20008021104 */
        /* <DEDUP_REMOVED lines=53> */
.L_x_41:
[----:B------:R-:W-:Y:S05]  /*2420*/  BSYNC.RECONVERGENT B0 ;  /* 0x0000000000007941 */ /* 0x000fea0003800200 */
.L_x_40:
[----:B------:R-:W-:Y:S01]  /*2430*/  UIADD3 UR13, UPT, UPT, UR13, 0x1, URZ ;  /* 0x000000010d0d7890 */ /* 0x000fe2000fffe0ff */
[----:B------:R-:W-:-:S03]  /*2440*/  UMOV UR6, UR23 ;  /* 0x0000001700067c82 */ /* 0x000fc60008000000 */
[----:B------:R-:W-:-:S09]  /*2450*/  UISETP.NE.AND UP0, UPT, UR13, UR22, UPT ;  /* 0x000000160d00728c */ /* 0x000fd2000bf05270 */
[----:B------:R-:W-:Y:S05]  /*2460*/  BRA.U UP0, `(.L_x_42) ;  /* 0xfffffff900b47547 */ /* 0x000fea000b83ffff */
.L_x_34:
[C---:B------:R-:W-:Y:S01]  /*2470*/  LEA R3, R11.reuse, UR21, 0x3 ;  /* 0x000000150b037c11 */ /* 0x040fe2000f8e18ff */
[----:B------:R-:W-:Y:S01]  /*2480*/  NOP ;  /* 0x0000000000007918 */ /* 0x000fe20000000000 */
[----:B-1----:R-:W-:Y:S02]  /*2490*/  SHF.L.U32 R0, R10, 0x1f, RZ ;  /* 0x0000001f0a007819 */ /* 0x002fe400000006ff */
[----:B------:R-:W-:Y:S02]  /*24a0*/  LEA R5, R11, UR21, 0x4 ;  /* 0x000000150b057c11 */ /* 0x000fe4000f8e20ff */
[----:B------:R-:W1:Y:S02]  /*24b0*/  SYNCS.PHASECHK.TRANS64.TRYWAIT P0, [R3+URZ+0x80], R0 ;  /* 0x00008000030075a7 */ /* 0x000e6400080011ff */
[----:B-1----:R-:W-:Y:S05]  /*24c0*/  @!P0 BRA `(.L_x_43) ;  /* 0x0000004800e08947 */ /* 0x002fea0003800000 */
.L_x_117:
[----:B------:R-:W4:Y:S01]  /*24d0*/  LDS.128 R4, [R5+0x110] ;  /* 0x0001100005047984 */ /* 0x000f220000000c00 */
[----:B------:R-:W-:Y:S01]  /*24e0*/  UISETP.GE.AND UP0, UPT, UR39, 0x1, UPT ;  /* 0x000000012700788c */ /* 0x000fe2000bf06270 */
[----:B------:R-:W-:Y:S01]  /*24f0*/  @!PT LDS RZ, [RZ] ;  /* 0x00000000fffff984 */ /* 0x000fe20000000800 */
[----:B------:R-:W-:Y:S01]  /*2500*/  @!PT LDS RZ, [RZ] ;  /* 0x00000000fffff984 */ /* 0x000fe20000000800 */
[----:B------:R-:W-:Y:S01]  /*2510*/  @!PT LDS RZ, [RZ] ;  /* 0x00000000fffff984 */ /* 0x000fe20000000800 */
[----:B------:R-:W-:Y:S01]  /*2520*/  @!PT LDS RZ, [RZ] ;  /* 0x00000000fffff984 */ /* 0x000fe20000000800 */
[----:B------:R1:W-:Y:S06]  /*2530*/  MEMBAR.ALL.CTA ;  /* 0x0000000000007992 */ /* 0x0003ec0000008000 */
[----:B-1----:R-:W1:Y:S01]  /*2540*/  FENCE.VIEW.ASYNC.S ;  /* 0x00000000000073c6 */ /* 0x002e620000000000 */
[----:B----4-:R-:W-:-:S13]  /*2550*/  LOP3.LUT P0, RZ, R6, 0x1, RZ, 0xc0, !PT ;  /* 0x0000000106ff7812 */ /* 0x010fda000780c0ff */
[----:B-1----:R-:W-:Y:S01]  /*2560*/  VOTEU.ANY UP1, P0 ;  /* 0x0000000000ff7886 */ /* 0x002fe20000020100 */
[----:B------:R-:W-:-:S13]  /*2570*/  PLOP3.LUT P0, PT, PT, PT, UP1, 0x80, 0x8 ;  /* 0x000000000008781c */ /* 0x000fda0003f0f018 */
[----:B------:R-:W-:Y:S02]  /*2580*/  @P0 LOP3.LUT R0, R5, 0xffff, RZ, 0xc0, !PT ;  /* 0x0000ffff05000812 */ /* 0x000fe400078ec0ff */
[----:B--2---:R-:W-:Y:S02]  /*2590*/  @P0 MOV R2, R4 ;  /* 0x0000000400020202 */ /* 0x004fe40000000f00 */
[----:B------:R-:W-:Y:S01]  /*25a0*/  @P0 R2UR UR5, R0 ;  /* 0x00000000000502ca */ /* 0x000fe200000e0000 */
[----:B------:R-:W-:Y:S01]  /*25b0*/  VIADD R0, R3, 0x90 ;  /* 0x0000009003007836 */ /* 0x000fe20000000000 */
[----:B------:R-:W-:Y:S02]  /*25c0*/  @P0 SHF.R.U32.HI R4, RZ, 0x10, R5 ;  /* 0x00000010ff040819 */ /* 0x000fe40000011605 */
[----:B------:R-:W-:Y:S02]  /*25d0*/  @P0 R2UR UR6, R2 ;  /* 0x00000000020602ca */ /* 0x000fe400000e0000 */
[----:B------:R-:W-:-:S02]  /*25e0*/  PRMT R0, RZ, 0x654, R0 ;  /* 0x00000654ff007816 */ /* 0x000fc40000000000 */
[----:B------:R-:W-:Y:S02]  /*25f0*/  @P0 R2UR UR4, R4 ;  /* 0x00000000040402ca */ /* 0x000fe400000e0000 */
[----:B------:R1:W-:Y:S03]  /*2600*/  SYNCS.ARRIVE.TRANS64.RED.A1T0 RZ, [R0+URZ], RZ ;  /* 0x000000ff00ff79a7 */ /* 0x0003e600081004ff */
[----:B------:R-:W-:-:S04]  /*2610*/  @UP1 UMOV UR53, UR5 ;  /* 0x0000000500351c82 */ /* 0x000fc80008000000 */
[----:B------:R-:W-:-:S04]  /*2620*/  @UP1 UMOV UR54, UR6 ;  /* 0x0000000600361c82 */ /* 0x000fc80008000000 */
[----:B------:R-:W-:Y:S01]  /*2630*/  @UP1 UMOV UR60, UR4 ;  /* 0x00000004003c1c82 */ /* 0x000fe20008000000 */
[----:B------:R-:W-:Y:S05]  /*2640*/  BRA.U !UP0, `(.L_x_44) ;  /* 0x0000000108d47547 */ /* 0x000fea000b800000 */
[----:B------:R-:W2:Y:S01]  /*2650*/  LDCU.128 UR12, c[0x0][0xb10] ;  /* 0x00016200ff0c77ac */ /* 0x000ea20008000c00 */
[----:B------:R-:W4:Y:S01]  /*2660*/  LDCU UR22, c[0x0][0xb20] ;  /* 0x00016400ff1677ac */ /* 0x000f220008000800 */
[----:B------:R-:W3:Y:S01]  /*2670*/  LDCU UR20, c[0x0][0xb0c] ;  /* 0x00016180ff1477ac */ /* 0x000ee20008000800 */
[----:B------:R-:W1:Y:S01]  /*2680*/  LDCU.64 UR8, c[0x0][0xb28] ;  /* 0x00016500ff0877ac */ /* 0x000e620008000a00 */
[----:B------:R-:W-:Y:S02]  /*2690*/  UISETP.NE.AND UP3, UPT, UR39, 0x1, UPT ;  /* 0x000000012700788c */ /* 0x000fe4000bf65270 */
[----:B--2---:R-:W-:Y:S02]  /*26a0*/  UIMAD.WIDE.U32 UR6, UR61, UR15, URZ ;  /* 0x0000000f3d0672a5 */ /* 0x004fe4000f8e00ff */
[----:B------:R-:W-:Y:S02]  /*26b0*/  UIMAD.WIDE.U32 UR4, UR62, UR12, URZ ;  /* 0x0000000c3e0472a5 */ /* 0x000fe4000f8e00ff */
[----:B------:R-:W-:-:S02]  /*26c0*/  UISETP.NE.AND UP0, UPT, UR14, 0x1, UPT ;  /* 0x000000010e00788c */ /* 0x000fc4000bf05270 */
[----:B------:R-:W-:Y:S01]  /*26d0*/  UIMAD.WIDE.U32 UR18, UR53, UR15, URZ ;  /* 0x0000000f351272a5 */ /* 0x000fe2000f8e00ff */
[----:B------:R-:W-:Y:S02]  /*26e0*/  UMOV UR6, UR7 ;  /* 0x0000000700067c82 */ /* 0x000fe40008000000 */
[----:B------:R-:W-:Y:S01]  /*26f0*/  UMOV UR4, UR5 ;  /* 0x0000000500047c82 */ /* 0x000fe20008000000 */
[----:B----4-:R-:W-:Y:S02]  /*2700*/  USHF.R.U32.HI UR6, URZ, UR22, UR6 ;  /* 0x00000016ff067299 */ /* 0x010fe40008011606 */
[----:B---3--:R-:W-:Y:S02]  /*2710*/  UISETP.NE.AND UP2, UPT, UR20, 0x1, UPT ;  /* 0x000000011400788c */ /* 0x008fe4000bf45270 */
[----:B------:R-:W-:Y:S02]  /*2720*/  USHF.R.U32.HI UR4, URZ, UR13, UR4 ;  /* 0x0000000dff047299 */ /* 0x000fe40008011604 */
[----:B------:R-:W-:-:S02]  /*2730*/  USEL UR5, UR61, UR6, !UP0 ;  /* 0x000000063d057287 */ /* 0x000fc4000c000000 */
[----:B------:R-:W-:Y:S02]  /*2740*/  USEL UR6, UR62, UR4, !UP2 ;  /* 0x000000043e067287 */ /* 0x000fe4000d000000 */
[----:B-1----:R-:W-:Y:S01]  /*2750*/  UIMAD.WIDE.U32 UR10, UR5, UR8, URZ ;  /* 0x00000008050a72a5 */ /* 0x002fe2000f8e00ff */
[----:B------:R-:W-:Y:S01]  /*2760*/  UMOV UR4, UR19 ;  /* 0x0000001300047c82 */ /* 0x000fe20008000000 */
[----:B------:R-:W-:Y:S02]  /*2770*/  UIMAD.WIDE.U32 UR16, UR54, UR12, URZ ;  /* 0x0000000c361072a5 */ /* 0x000fe4000f8e00ff */
[----:B------:R-:W-:-:S03]  /*2780*/  UIMAD.WIDE.U32 UR18, UR6, UR8, URZ ;  /* 0x00000008061272a5 */ /* 0x000fc6000f8e00ff */
[----:B------:R-:W-:Y:S01]  /*2790*/  UMOV UR10, UR11 ;  /* 0x0000000b000a7c82 */ /* 0x000fe20008000000 */
[----:B------:R-:W-:Y:S02]  /*27a0*/  USHF.R.U32.HI UR4, URZ, UR22, UR4 ;  /* 0x00000016ff047299 */ /* 0x000fe40008011604 */
[----:B------:R-:W-:Y:S01]  /*27b0*/  @UP3 USHF.R.U32.HI UR5, URZ, UR9, UR10 ;  /* 0x00000009ff053299 */ /* 0x000fe2000801160a */
[----:B------:R-:W-:Y:S01]  /*27c0*/  UMOV UR16, UR17 ;  /* 0x0000001100107c82 */ /* 0x000fe20008000000 */
[----:B------:R-:W-:Y:S01]  /*27d0*/  UMOV UR18, UR19 ;  /* 0x0000001300127c82 */ /* 0x000fe20008000000 */
[----:B------:R-:W-:Y:S02]  /*27e0*/  USHF.R.U32.HI UR13, URZ, UR13, UR16 ;  /* 0x0000000dff0d7299 */ /* 0x000fe40008011610 */
[----:B------:R-:W-:Y:S02]  /*27f0*/  USEL UR4, UR53, UR4, !UP0 ;  /* 0x0000000435047287 */ /* 0x000fe4000c000000 */
[----:B------:R-:W-:-:S02]  /*2800*/  @UP3 USHF.R.U32.HI UR6, URZ, UR9, UR18 ;  /* 0x00000009ff063299 */ /* 0x000fc40008011612 */
[----:B------:R-:W-:Y:S02]  /*2810*/  UIMAD UR7, UR39, UR5, URZ ;  /* 0x00000005270772a4 */ /* 0x000fe4000f8e02ff */
[----:B------:R-:W-:Y:S02]  /*2820*/  USEL UR5, UR54, UR13, !UP2 ;  /* 0x0000000d36057287 */ /* 0x000fe4000d000000 */
[----:B------:R-:W-:Y:S02]  /*2830*/  UIMAD UR10, UR39, UR6, URZ ;  /* 0x00000006270a72a4 */ /* 0x000fe4000f8e02ff */
[----:B------:R-:W-:Y:S02]  /*2840*/  UISETP.GE.AND UP0, UPT, UR4, UR7, UPT ;  /* 0x000000070400728c */ /* 0x000fe4000bf06270 */
[----:B------:R-:W-:Y:S02]  /*2850*/  UIMAD.WIDE.U32 UR12, UR4, UR8, URZ ;  /* 0x00000008040c72a5 */ /* 0x000fe4000f8e00ff */
[----:B------:R-:W-:-:S02]  /*2860*/  UISETP.GE.OR UP0, UPT, UR5, UR10, UP0 ;  /* 0x0000000a0500728c */ /* 0x000fc40008706670 */
[----:B------:R-:W-:Y:S02]  /*2870*/  UIMAD.WIDE.U32 UR10, UR5, UR8, URZ ;  /* 0x00000008050a72a5 */ /* 0x000fe4000f8e00ff */
[----:B------:R-:W-:Y:S01]  /*2880*/  UIADD3 UR12, UPT, UPT, -UR4, URZ, URZ ;  /* 0x000000ff040c7290 */ /* 0x000fe2000fffe1ff */
[----:B------:R-:W-:Y:S01]  /*2890*/  UMOV UR8, UR13 ;  /* 0x0000000d00087c82 */ /* 0x000fe20008000000 */
[----:B------:R-:W-:Y:S02]  /*28a0*/  UIADD3 UR10, UPT, UPT, -UR5, URZ, URZ ;  /* 0x000000ff050a7290 */ /* 0x000fe4000fffe1ff */
[----:B------:R-:W-:-:S03]  /*28b0*/  USHF.R.U32.HI UR8, URZ, UR9, UR8 ;  /* 0x00000009ff087299 */ /* 0x000fc60008011608 */
[----:B------:R-:W-:Y:S01]  /*28c0*/  @!UP0 UMOV UR7, UR11 ;  /* 0x0000000b00078c82 */ /* 0x000fe20008000000 */
[----:B------:R-:W-:Y:S02]  /*28d0*/  UIMAD UR12, UR14, UR12, UR53 ;  /* 0x0000000c0e0c72a4 */ /* 0x000fe4000f8e0235 */
[----:B------:R-:W-:Y:S02]  /*28e0*/  USEL UR8, UR4, UR8, !UP3 ;  /* 0x0000000804087287 */ /* 0x000fe4000d800000 */
[----:B------:R-:W-:Y:S02]  /*28f0*/  @!UP0 USHF.R.U32.HI UR7, URZ, UR9, UR7 ;  /* 0x00000009ff078299 */ /* 0x000fe40008011607 */
[----:B------:R-:W-:Y:S02]  /*2900*/  UIADD3 UR9, UPT, UPT, -UR8, URZ, URZ ;  /* 0x000000ff08097290 */ /* 0x000fe4000fffe1ff */
[----:B------:R-:W-:Y:S02]  /*2910*/  @!UP0 USEL UR7, UR5, UR7, !UP3 ;  /* 0x0000000705078287 */ /* 0x000fe4000d800000 */
[----:B------:R-:W-:-:S02]  /*2920*/  UIMAD UR9, UR39, UR9, UR4 ;  /* 0x00000009270972a4 */ /* 0x000fc4000f8e0204 */
[----:B------:R-:W-:Y:S02]  /*2930*/  @!UP0 UIADD3 UR8, UPT, UPT, UR8, -UR7, URZ ;  /* 0x8000000708088290 */ /* 0x000fe4000fffe0ff */
[----:B------:R-:W-:Y:S02]  /*2940*/  @!UP0 UIMAD UR7, UR9, UR6, UR7 ;  /* 0x00000006090782a4 */ /* 0x000fe4000f8e0207 */
[----:B------:R-:W-:Y:S02]  /*2950*/  @!UP0 UIMAD UR4, UR39, UR8, UR5 ;  /* 0x00000008270482a4 */ /* 0x000fe4000f8e0205 */
[----:B------:R-:W-:Y:S02]  /*2960*/  UIMAD UR6, UR20, UR10, UR54 ;  /* 0x0000000a140672a4 */ /* 0x000fe4000f8e0236 */
[----:B------:R-:W-:Y:S01]  /*2970*/  UIMAD UR53, UR4, UR14, UR12 ;  /* 0x0000000e043572a4 */ /* 0x000fe2000f8e020c */
[----:B------:R-:W-:Y:S02]  /*2980*/  @!UP0 UMOV UR5, UR7 ;  /* 0x0000000700058c82 */ /* 0x000fe40008000000 */
[----:B------:R-:W-:-:S12]  /*2990*/  UIMAD UR54, UR5, UR20, UR6 ;  /* 0x00000014053672a4 */ /* 0x000fd8000f8e0206 */
.L_x_44:
[----:B------:R-:W2:Y:S02]  /*29a0*/  LDCU UR4, c[0x0][0xb30] ;  /* 0x00016600ff0477ac */ /* 0x000ea40008000800 */
[----:B--2---:R-:W-:-:S09]  /*29b0*/  UISETP.NE.AND UP0, UPT, UR4, 0x1, UPT ;  /* 0x000000010400788c */ /* 0x004fd2000bf05270 */
[----:B------:R-:W-:Y:S05]  /*29c0*/  BRA.U UP0, `(.L_x_45) ;  /* 0x0000000100447547 */ /* 0x000fea000b800000 */
[----:B------:R-:W2:Y:S01]  /*29d0*/  LDCU.128 UR8, c[0x0][0xb10] ;  /* 0x00016200ff0877ac */ /* 0x000ea20008000c00 */
[----:B------:R-:W4:Y:S01]  /*29e0*/  LDCU UR12, c[0x0][0xb0c] ;  /* 0x00016180ff0c77ac */ /* 0x000f220008000800 */
[----:B------:R-:W1:Y:S01]  /*29f0*/  LDCU UR13, c[0x0][0xb20] ;  /* 0x00016400ff0d77ac */ /* 0x000e620008000800 */
[----:B--2---:R-:W-:Y:S02]  /*2a00*/  UIMAD.WIDE.U32 UR6, UR54, UR8, URZ ;  /* 0x00000008360672a5 */ /* 0x004fe4000f8e00ff */
[----:B------:R-:W-:Y:S02]  /*2a10*/  UIMAD.WIDE.U32 UR4, UR53, UR11, URZ ;  /* 0x0000000b350472a5 */ /* 0x000fe4000f8e00ff */
[----:B----4-:R-:W-:Y:S02]  /*2a20*/  UISETP.NE.AND UP2, UPT, UR12, 0x1, UPT ;  /* 0x000000010c00788c */ /* 0x010fe4000bf45270 */
[----:B------:R-:W-:Y:S01]  /*2a30*/  UISETP.NE.AND UP0, UPT, UR10, 0x1, UPT ;  /* 0x000000010a00788c */ /* 0x000fe2000bf05270 */
[----:B------:R-:W-:-:S02]  /*2a40*/  UMOV UR6, UR7 ;  /* 0x0000000700067c82 */ /* 0x000fc40008000000 */
[----:B------:R-:W-:Y:S01]  /*2a50*/  UMOV UR4, UR5 ;  /* 0x0000000500047c82 */ /* 0x000fe20008000000 */
[----:B------:R-:W-:Y:S02]  /*2a60*/  USHF.R.U32.HI UR6, URZ, UR9, UR6 ;  /* 0x00000009ff067299 */ /* 0x000fe40008011606 */
[----:B-1----:R-:W-:Y:S02]  /*2a70*/  USHF.R.U32.HI UR4, URZ, UR13, UR4 ;  /* 0x0000000dff047299 */ /* 0x002fe40008011604 */
[----:B------:R-:W-:Y:S02]  /*2a80*/  USEL UR5, UR54, UR6, !UP2 ;  /* 0x0000000636057287 */ /* 0x000fe4000d000000 */
[----:B------:R-:W-:-:S04]  /*2a90*/  USEL UR4, UR53, UR4, !UP0 ;  /* 0x0000000435047287 */ /* 0x000fc8000c000000 */
[----:B------:R-:W-:Y:S02]  /*2aa0*/  UIADD3 UR6, UPT, UPT, UR5, -UR4, URZ ;  /* 0x8000000405067290 */ /* 0x000fe4000fffe0ff */
[----:B------:R-:W-:Y:S02]  /*2ab0*/  UIADD3 UR4, UPT, UPT, -UR5, UR4, URZ ;  /* 0x0000000405047290 */ /* 0x000fe4000fffe1ff */
[----:B------:R-:W-:Y:S02]  /*2ac0*/  UIMAD UR53, UR6, UR10, UR53 ;  /* 0x0000000a063572a4 */ /* 0x000fe4000f8e0235 */
[----:B------:R-:W-:-:S12]  /*2ad0*/  UIMAD UR54, UR4, UR12, UR54 ;  /* 0x0000000c043672a4 */ /* 0x000fd8000f8e0236 */
.L_x_45:
[----:B------:R-:W-:Y:S01]  /*2ae0*/  VIADD R11, R11, 0x1 ;  /* 0x000000010b0b7836 */ /* 0x000fe20000000000 */
[----:B------:R-:W-:Y:S02]  /*2af0*/  R2UR UR5, R42 ;  /* 0x000000002a0572ca */ /* 0x000fe400000e0000 */
[----:B------:R-:W-:Y:S02]  /*2b00*/  R2UR UR4, R41 ;  /* 0x00000000290472ca */ /* 0x000fe400000e0000 */
[C---:B------:R-:W-:Y:S02]  /*2b10*/  ISETP.NE.AND P0, PT, R11.reuse, 0x2, PT ;  /* 0x000000020b00780c */ /* 0x040fe40003f05270 */
[----:B------:R-:W-:Y:S02]  /*2b20*/  PLOP3.LUT P2, PT, PT, PT, PT, 0x80, 0x8 ;  /* 0x000000000008781c */ /* 0x000fe40003f4f070 */
[----:B------:R-:W-:Y:S02]  /*2b30*/  SEL R3, RZ, 0x1, P0 ;  /* 0x00000001ff037807 */ /* 0x000fe40000000000 */
[----:B------:R-:W-:-:S02]  /*2b40*/  SEL R11, R11, RZ, P0 ;  /* 0x000000ff0b0b7207 */ /* 0x000fc40000000000 */
[----:B------:R-:W-:Y:S01]  /*2b50*/  LOP3.LUT R10, R10, R3, RZ, 0x3c, !PT ;  /* 0x000000030a0a7212 */ /* 0x000fe200078e3cff */
[----:B------:R-:W-:Y:S02]  /*2b60*/  UIADD3 UR45, UPT, UPT, UR54, UR5, URZ ;  /* 0x00000005362d7290 */ /* 0x000fe4000fffe0ff */
[----:B------:R-:W-:Y:S01]  /*2b70*/  UIADD3 UR44, UPT, UPT, UR53, UR4, URZ ;  /* 0x00000004352c7290 */ /* 0x000fe2000fffe0ff */
[----:B------:R-:W-:Y:S11]  /*2b80*/  BRA.U UP1, `(.L_x_46) ;  /* 0xffffffed010c7547 */ /* 0x000ff6000b83ffff */
[----:B------:R-:W-:Y:S01]  /*2b90*/  UIADD3 UR21, UPT, UPT, UR21, 0x28, URZ ;  /* 0x0000002815157890 */ /* 0x000fe2000fffe0ff */
[----:B------:R-:W-:-:S03]  /*2ba0*/  SHF.L.U32 R3, R12, 0x1f, RZ ;  /* 0x0000001f0c037819 */ /* 0x000fc600000006ff */
[----:B------:R-:W-:-:S09]  /*2bb0*/  ULEA UR4, UR23, UR21, 0x3 ;  /* 0x0000001517047291 */ /* 0x000fd2000f8e18ff */
[----:B------:R-:W2:Y:S02]  /*2bc0*/  SYNCS.PHASECHK.TRANS64.TRYWAIT P0, [UR4], R3 ;  /* 0x00000003ff0075a7 */ /* 0x000ea40008001104 */
[----:B--2---:R-:W-:Y:S05]  /*2bd0*/  @!P0 BRA `(.L_x_47) ;  /* 0x0000004400308947 */ /* 0x004fea0003800000 */
.L_x_119:
[----:B------:R-:W-:-:S04]  /*2be0*/  UIADD3 UR4, UPT, UPT, UR23, 0x1, URZ ;  /* 0x0000000117047890 */ /* 0x000fc8000fffe0ff */
[----:B------:R-:W-:-:S04]  /*2bf0*/  UISETP.NE.AND UP0, UPT, UR4, 0x5, UPT ;  /* 0x000000050400788c */ /* 0x000fc8000bf05270 */
[----:B------:R-:W-:Y:S02]  /*2c00*/  USEL UR6, URZ, 0x1, UP0 ;  /* 0x00000001ff067887 */ /* 0x000fe40008000000 */
[----:B------:R-:W-:-:S04]  /*2c10*/  USEL UR4, UR4, URZ, UP0 ;  /* 0x000000ff04047287 */ /* 0x000fc80008000000 */
[----:B------:R-:W-:Y:S01]  /*2c20*/  ULEA UR5, UR4, UR21, 0x3 ;  /* 0x0000001504057291 */ /* 0x000fe2000f8e18ff */
[----:B------:R-:W-:-:S04]  /*2c30*/  LOP3.LUT R2, R12, UR6, RZ, 0x3c, !PT ;  /* 0x000000060c027c12 */ /* 0x000fc8000f8e3cff */
[----:B-1----:R-:W-:-:S04]  /*2c40*/  SHF.L.U32 R3, R2, 0x1f, RZ ;  /* 0x0000001f02037819 */ /* 0x002fc800000006ff */
[----:B------:R-:W1:Y:S02]  /*2c50*/  SYNCS.PHASECHK.TRANS64.TRYWAIT P0, [UR5], R3 ;  /* 0x00000003ff0075a7 */ /* 0x000e640008001105 */
[----:B-1----:R-:W-:Y:S05]  /*2c60*/  @!P0 BRA `(.L_x_48) ;  /* 0x0000004400248947 */ /* 0x002fea0003800000 */
.L_x_121:
        /* <DEDUP_REMOVED lines=9> */
.L_x_123:
        /* <DEDUP_REMOVED lines=9> */
.L_x_125:
[----:B------:R-:W-:-:S04]  /*2d90*/  UIADD3 UR4, UPT, UPT, UR4, 0x1, URZ ;  /* 0x0000000104047890 */ /* 0x000fc8000fffe0ff */
[----:B------:R-:W-:-:S04]  /*2da0*/  UISETP.NE.AND UP0, UPT, UR4, 0x5, UPT ;  /* 0x000000050400788c */ /* 0x000fc8000bf05270 */
[----:B------:R-:W-:Y:S02]  /*2db0*/  USEL UR5, URZ, 0x1, UP0 ;  /* 0x00000001ff057887 */ /* 0x000fe40008000000 */
[----:B------:R-:W-:-:S04]  /*2dc0*/  USEL UR4, UR4, URZ, UP0 ;  /* 0x000000ff04047287 */ /* 0x000fc80008000000 */
[----:B------:R-:W-:Y:S01]  /*2dd0*/  ULEA UR4, UR4, UR21, 0x3 ;  /* 0x0000001504047291 */ /* 0x000fe2000f8e18ff */
[----:B-1----:R-:W-:-:S04]  /*2de0*/  LOP3.LUT R3, R2, UR5, RZ, 0x3c, !PT ;  /* 0x0000000502037c12 */ /* 0x002fc8000f8e3cff */
[----:B------:R-:W-:Y:S01]  /*2df0*/  SHF.L.U32 R3, R3, 0x1f, RZ ;  /* 0x0000001f03037819 */ /* 0x000fe200000006ff */
[----:B------:R-:W-:-:S07]  /*2e00*/  IMAD.U32 R0, RZ, RZ, UR4 ;  /* 0x00000004ff007e24 */ /* 0x000fce000f8e00ff */
.L_x_51:
[----:B-1----:R1:W2:Y:S02]  /*2e10*/  SYNCS.PHASECHK.TRANS64.TRYWAIT P0, [R0+URZ], R3 ;  /* 0x00000003000075a7 */ /* 0x0022a400080011ff */
[----:B--2---:R-:W-:Y:S05]  /*2e20*/  @!P0 NANOSLEEP.SYNCS 0x989680 ;  /* 0x009896800000895d */ /* 0x004fea0003900000 */
[----:B------:R-:W2:Y:S02]  /*2e30*/  @!P0 SYNCS.PHASECHK.TRANS64 P0, [R0+URZ], R3 ;  /* 0x00000003000085a7 */ /* 0x000ea400080010ff */
[----:B--2---:R-:W-:Y:S05]  /*2e40*/  @P0 EXIT ;  /* 0x000000000000094d */ /* 0x004fea0003800000 */
[----:B------:R-:W-:Y:S05]  /*2e50*/  BRA `(.L_x_51) ;  /* 0xfffffffc00ec7947 */ /* 0x000fea000383ffff */
.L_x_22:
[----:B------:R-:W-:-:S04]  /*2e60*/  UISETP.NE.AND UP0, UPT, UR55, URZ, UPT ;  /* 0x000000ff3700728c */ /* 0x000fc8000bf05270 */
[----:B------:R-:W-:-:S09]  /*2e70*/  UISETP.NE.OR UP0, UPT, UR18, 0x1, UP0 ;  /* 0x000000011200788c */ /* 0x000fd20008705670 */
[----:B------:R-:W-:Y:S05]  /*2e80*/  BRA.U UP0, `(.L_x_52) ;  /* 0x0000000500487547 */ /* 0x000fea000b800000 */
[----:B------:R-:W-:Y:S01]  /*2e90*/  ISETP.GE.U32.AND P2, PT, R0, 0x2, PT ;  /* 0x000000020000780c */ /* 0x000fe20003f46070 */
[----:B------:R-:W-:Y:S01]  /*2ea0*/  IMAD.MOV.U32 R12, RZ, RZ, 0x1 ;  /* 0x00000001ff0c7424 */ /* 0x000fe200078e00ff */
[----:B------:R-:W-:Y:S02]  /*2eb0*/  CS2R R10, SRZ ;  /* 0x00000000000a7805 */ /* 0x000fe4000001ff00 */
[----:B------:R-:W-:Y:S01]  /*2ec0*/  CS2R R8, SRZ ;  /* 0x0000000000087805 */ /* 0x000fe2000001ff00 */
[----:B------:R-:W-:Y:S01]  /*2ed0*/  UMOV UR6, 0x400 ;  /* 0x0000040000067882 */ /* 0x000fe20000000000 */
[----:B------:R-:W-:Y:S01]  /*2ee0*/  UMOV UR5, URZ ;  /* 0x000000ff00057c82 */ /* 0x000fe20008000000 */
[----:B------:R-:W-:-:S12]  /*2ef0*/  ULEA UR6, UR55, UR6, 0x18 ;  /* 0x0000000637067291 */ /* 0x000fd8000f8ec0ff */
.L_x_56:
[----:B------:R-:W-:Y:S02]  /*2f00*/  LEA R2, R8, UR6, 0x3 ;  /* 0x0000000608027c11 */ /* 0x000fe4000f8e18ff */
[----:B------:R-:W-:-:S03]  /*2f10*/  SHF.L.U32 R5, R9, 0x1f, RZ ;  /* 0x0000001f09057819 */ /* 0x000fc600000006ff */
[----:B------:R-:W-:Y:S01]  /*2f20*/  VIADD R4, R2, 0xf0 ;  /* 0x000000f002047836 */ /* 0x000fe20000000000 */
[----:B------:R-:W2:Y:S02]  /*2f30*/  SYNCS.PHASECHK.TRANS64.TRYWAIT P0, [R2+URZ+0xe0], R5 ;  /* 0x0000e005020075a7 */ /* 0x000ea400080011ff */
[----:B--2---:R-:W-:Y:S05]  /*2f40*/  @!P0 BRA `(.L_x_53) ;  /* 0x0000004000b48947 */ /* 0x004fea0003800000 */
.L_x_126:
[----:B------:R-:W-:Y:S01]  /*2f50*/  ULEA UR4, UR5, UR6, 0x3 ;  /* 0x0000000605047291 */ /* 0x000fe2000f8e18ff */
[----:B------:R-:W-:Y:S02]  /*2f60*/  PRMT R4, RZ, 0x654, R4 ;  /* 0x00000654ff047816 */ /* 0x000fe40000000004 */
[----:B--2---:R-:W-:Y:S01]  /*2f70*/  SHF.L.U32 R5, R12, 0x1f, RZ ;  /* 0x0000001f0c057819 */ /* 0x004fe200000006ff */
[----:B------:R-:W-:Y:S01]  /*2f80*/  UIADD3 UR7, UPT, UPT, UR4, 0x80, URZ ;  /* 0x0000008004077890 */ /* 0x000fe2000fffe0ff */
[----:B------:R2:W-:Y:S05]  /*2f90*/  SYNCS.ARRIVE.TRANS64.RED.A1T0 RZ, [R4+URZ], RZ ;  /* 0x000000ff04ff79a7 */ /* 0x0005ea00081004ff */
[----:B------:R-:W-:Y:S01]  /*2fa0*/  IMAD.U32 R7, RZ, RZ, UR7 ;  /* 0x00000007ff077e24 */ /* 0x000fe2000f8e00ff */
[----:B------:R-:W3:Y:S04]  /*2fb0*/  SYNCS.PHASECHK.TRANS64.TRYWAIT P0, [UR4+0x90], R5 ;  /* 0x00009005ff0075a7 */ /* 0x000ee80008001104 */
[----:B------:R-:W-:Y:S01]  /*2fc0*/  PRMT R6, R0, 0x654, R7 ;  /* 0x0000065400067816 */ /* 0x000fe20000000007 */
[----:B--2---:R-:W-:Y:S01]  /*2fd0*/  @!P2 IMAD.MOV.U32 R4, RZ, RZ, 0x10 ;  /* 0x00000010ff04a424 */ /* 0x004fe200078e00ff */
[----:B---3--:R-:W-:Y:S06]  /*2fe0*/  @!P0 BRA `(.L_x_54) ;  /* 0x0000004000a08947 */ /* 0x008fec0003800000 */
.L_x_128:
[----:B------:R-:W-:Y:S01]  /*2ff0*/  ULEA UR8, UR5, UR6, 0x4 ;  /* 0x0000000605087291 */ /* 0x000fe2000f8e20ff */
[----:B------:R-:W-:Y:S01]  /*3000*/  SEL R3, R6, R3, !P2 ;  /* 0x0000000306037207 */ /* 0x000fe20005000000 */
[----:B------:R-:W-:Y:S01]  /*3010*/  UIADD3 UR9, UPT, UPT, UR4, 0x80, URZ ;  /* 0x0000008004097890 */ /* 0x000fe2000fffe0ff */
[----:B--2---:R-:W-:Y:S01]  /*3020*/  LEA R2, R11, UR6, 0x3 ;  /* 0x000000060b027c11 */ /* 0x004fe2000f8e18ff */
[----:B------:R-:W-:Y:S01]  /*3030*/  UIADD3 UR8, UPT, UPT, UR8, 0x110, URZ ;  /* 0x0000011008087890 */ /* 0x000fe2000fffe0ff */
[----:B------:R-:W-:Y:S01]  /*3040*/  SHF.L.U32 R5, R10, 0x1f, RZ ;  /* 0x0000001f0a057819 */ /* 0x000fe200000006ff */
[----:B------:R2:W-:Y:S01]  /*3050*/  @!P2 SYNCS.ARRIVE.TRANS64.RED RZ, [R3+URZ], R4 ;  /* 0x0000000403ffa9a7 */ /* 0x0005e200080004ff */
[----:B------:R-:W-:Y:S01]  /*3060*/  UIADD3 UR4, UPT, UPT, UR5, 0x1, URZ ;  /* 0x0000000105047890 */ /* 0x000fe2000fffe0ff */
[----:B------:R-:W-:-:S03]  /*3070*/  VIADD R8, R8, 0x1 ;  /* 0x0000000108087836 */ /* 0x000fc60000000000 */
[----:B------:R-:W-:Y:S02]  /*3080*/  UISETP.NE.AND UP0, UPT, UR4, 0x2, UPT ;  /* 0x000000020400788c */ /* 0x000fe4000bf05270 */
[----:B------:R-:W-:Y:S06]  /*3090*/  UGETNEXTWORKID.BROADCAST [UR8], [UR9] ;  /* 0x00000000080073ca */ /* 0x000fec0008000100 */
[----:B------:R-:W-:Y:S01]  /*30a0*/  USEL UR7, URZ, 0x1, UP0 ;  /* 0x00000001ff077887 */ /* 0x000fe20008000000 */
[----:B------:R-:W-:Y:S01]  /*30b0*/  ISETP.NE.AND P0, PT, R8, 0x2, PT ;  /* 0x000000020800780c */ /* 0x000fe20003f05270 */
[----:B------:R-:W-:Y:S01]  /*30c0*/  USEL UR5, UR4, URZ, UP0 ;  /* 0x000000ff04057287 */ /* 0x000fe20008000000 */
[----:B------:R-:W3:Y:S03]  /*30d0*/  SYNCS.PHASECHK.TRANS64.TRYWAIT P1, [R2+URZ+0x80], R5 ;  /* 0x00008005020075a7 */ /* 0x000ee600080211ff */
[----:B------:R-:W-:Y:S01]  /*30e0*/  LOP3.LUT R12, R12, UR7, RZ, 0x3c, !PT ;  /* 0x000000070c0c7c12 */ /* 0x000fe2000f8e3cff */
[----:B--23--:R-:W-:Y:S07]  /*30f0*/  @!P1 BRA `(.L_x_55) ;  /* 0x0000004000749947 */ /* 0x00cfee0003800000 */
.L_x_129:
[C---:B------:R-:W-:Y:S01]  /*3100*/  LEA R4, R11.reuse, UR6, 0x4 ;  /* 0x000000060b047c11 */ /* 0x040fe2000f8e20ff */
[----:B--2---:R-:W-:Y:S01]  /*3110*/  VIADD R2, R2, 0x90 ;  /* 0x0000009002027836 */ /* 0x004fe20000000000 */
[----:B------:R-:W-:Y:S01]  /*3120*/  SEL R8, R8, RZ, P0 ;  /* 0x000000ff08087207 */ /* 0x000fe20000000000 */
[----:B------:R-:W-:-:S03]  /*3130*/  VIADD R11, R11, 0x1 ;  /* 0x000000010b0b7836 */ /* 0x000fc60000000000 */
[----:B------:R-:W2:Y:S01]  /*3140*/  LDS.128 R4, [R4+0x110] ;  /* 0x0001100004047984 */ /* 0x000ea20000000c00 */
[----:B------:R-:W-:Y:S02]  /*3150*/  PRMT R2, RZ, 0x654, R2 ;  /* 0x00000654ff027816 */ /* 0x000fe40000000002 */
[C---:B------:R-:W-:Y:S01]  /*3160*/  ISETP.NE.AND P1, PT, R11.reuse, 0x2, PT ;  /* 0x000000020b00780c */ /* 0x040fe20003f25270 */
[----:B------:R-:W-:Y:S01]  /*3170*/  @!PT LDS RZ, [RZ] ;  /* 0x00000000fffff984 */ /* 0x000fe20000000800 */
[----:B------:R-:W-:Y:S01]  /*3180*/  @!PT LDS RZ, [RZ] ;  /* 0x00000000fffff984 */ /* 0x000fe20000000800 */
[----:B------:R-:W-:Y:S01]  /*3190*/  @!PT LDS RZ, [RZ] ;  /* 0x00000000fffff984 */ /* 0x000fe20000000800 */
[----:B------:R-:W-:Y:S01]  /*31a0*/  @!PT LDS RZ, [RZ] ;  /* 0x00000000fffff984 */ /* 0x000fe20000000800 */
[----:B------:R3:W-:Y:S06]  /*31b0*/  MEMBAR.ALL.CTA ;  /* 0x0000000000007992 */ /* 0x0007ec0000008000 */
[----:B---3--:R-:W3:Y:S01]  /*31c0*/  FENCE.VIEW.ASYNC.S ;  /* 0x00000000000073c6 */ /* 0x008ee20000000000 */
[----:B------:R-:W-:Y:S01]  /*31d0*/  SEL R11, R11, RZ, P1 ;  /* 0x000000ff0b0b7207 */ /* 0x000fe20000800000 */
[----:B---3--:R3:W-:Y:S01]  /*31e0*/  SYNCS.ARRIVE.TRANS64.RED.A1T0 RZ, [R2+URZ], RZ ;  /* 0x000000ff02ff79a7 */ /* 0x0087e200081004ff */
[----:B--2---:R-:W-:-:S02]  /*31f0*/  LOP3.LUT P3, RZ, R6, 0x1, RZ, 0xc0, !PT ;  /* 0x0000000106ff7812 */ /* 0x004fc4000786c0ff */
[----:B------:R-:W-:-:S04]  /*3200*/  SEL R5, RZ, 0x1, P1 ;  /* 0x00000001ff057807 */ /* 0x000fc80000800000 */
[----:B------:R-:W-:Y:S02]  /*3210*/  LOP3.LUT R10, R10, R5, RZ, 0x3c, !PT ;  /* 0x000000050a0a7212 */ /* 0x000fe400078e3cff */
[----:B---3--:R-:W-:-:S04]  /*3220*/  SEL R2, RZ, 0x1, P0 ;  /* 0x00000001ff027807 */ /* 0x008fc80000000000 */
[----:B------:R-:W-:Y:S01]  /*3230*/  LOP3.LUT R9, R9, R2, RZ, 0x3c, !PT ;  /* 0x0000000209097212 */ /* 0x000fe200078e3cff */
[----:B------:R-:W-:Y:S06]  /*3240*/  @P3 BRA `(.L_x_56) ;  /* 0xfffffffc002c3947 */ /* 0x000fec000383ffff */
[----:B------:R-:W-:Y:S01]  /*3250*/  ULEA UR4, UR5, UR6, 0x3 ;  /* 0x0000000605047291 */ /* 0x000fe2000f8e18ff */
[----:B------:R-:W-:-:S08]  /*3260*/  SHF.L.U32 R3, R12, 0x1f, RZ ;  /* 0x0000001f0c037819 */ /* 0x000fd000000006ff */
[----:B------:R-:W2:Y:S02]  /*3270*/  SYNCS.PHASECHK.TRANS64 P0, [UR4+0x90], R3 ;  /* 0x00009003ff0075a7 */ /* 0x000ea40008001004 */
[----:B--2---:R-:W-:Y:S05]  /*3280*/  @P0 BRA `(.L_x_57) ;  /* 0x0000000000080947 */ /* 0x004fea0003800000 */
[----:B------:R-:W2:Y:S02]  /*3290*/  SYNCS.PHASECHK.TRANS64.TRYWAIT P0, [UR4+0x90], R3 ;  /* 0x00009003ff0075a7 */ /* 0x000ea40008001104 */
[----:B--2---:R-:W-:Y:S05]  /*32a0*/  @!P0 BRA `(.L_x_58) ;  /* 0x00000040001c8947 */ /* 0x004fea0003800000 */
.L_x_57:
[----:B------:R-:W-:-:S04]  /*32b0*/  UIADD3 UR7, UPT, UPT, UR5, 0x1, URZ ;  /* 0x0000000105077890 */ /* 0x000fc8000fffe0ff */
[----:B------:R-:W-:-:S04]  /*32c0*/  UISETP.NE.AND UP0, UPT, UR7, 0x2, UPT ;  /* 0x000000020700788c */ /* 0x000fc8000bf05270 */
[----:B------:R-:W-:Y:S02]  /*32d0*/  USEL UR8, URZ, 0x1, UP0 ;  /* 0x00000001ff087887 */ /* 0x000fe40008000000 */
[----:B------:R-:W-:-:S04]  /*32e0*/  USEL UR7, UR7, URZ, UP0 ;  /* 0x000000ff07077287 */ /* 0x000fc80008000000 */
[----:B------:R-:W-:Y:S01]  /*32f0*/  ULEA UR7, UR7, UR6, 0x3 ;  /* 0x0000000607077291 */ /* 0x000fe2000f8e18ff */
[----:B--2---:R-:W-:-:S04]  /*3300*/  LOP3.LUT R3, R12, UR8, RZ, 0x3c, !PT ;  /* 0x000000080c037c12 */ /* 0x004fc8000f8e3cff */
[----:B------:R-:W-:-:S04]  /*3310*/  SHF.L.U32 R0, R3, 0x1f, RZ ;  /* 0x0000001f03007819 */ /* 0x000fc800000006ff */
[----:B------:R-:W2:Y:S02]  /*3320*/  SYNCS.PHASECHK.TRANS64 P0, [UR7+0x90], R0 ;  /* 0x00009000ff0075a7 */ /* 0x000ea40008001007 */
[----:B-12---:R-:W-:Y:S05]  /*3330*/  @P0 EXIT ;  /* 0x000000000000094d */ /* 0x006fea0003800000 */
[----:B------:R-:W-:Y:S02]  /*3340*/  SHF.L.U32 R3, R3, 0x1f, RZ ;  /* 0x0000001f03037819 */ /* 0x000fe400000006ff */
[----:B------:R-:W-:-:S07]  /*3350*/  MOV R0, UR7 ;  /* 0x0000000700007c02 */ /* 0x000fce0008000f00 */
.L_x_59:
[----:B-1----:R1:W2:Y:S02]  /*3360*/  SYNCS.PHASECHK.TRANS64.TRYWAIT P0, [R0+URZ+0x90], R3 ;  /* 0x00009003000075a7 */ /* 0x0022a400080011ff */
[----:B--2---:R-:W-:Y:S05]  /*3370*/  @!P0 NANOSLEEP.SYNCS 0x989680 ;  /* 0x009896800000895d */ /* 0x004fea0003900000 */
[----:B------:R-:W2:Y:S02]  /*3380*/  @!P0 SYNCS.PHASECHK.TRANS64 P0, [R0+URZ+0x90], R3 ;  /* 0x00009003000085a7 */ /* 0x000ea400080010ff */
[----:B--2---:R-:W-:Y:S05]  /*3390*/  @P0 EXIT ;  /* 0x000000000000094d */ /* 0x004fea0003800000 */
[----:B------:R-:W-:Y:S05]  /*33a0*/  BRA `(.L_x_59) ;  /* 0xfffffffc00ec7947 */ /* 0x000fea000383ffff */
.L_x_52:
[----:B------:R-:W-:Y:S05]  /*33b0*/  BRA.U UP4, `(.L_x_60) ;  /* 0x0000001504047547 */ /* 0x000fea000b800000 */
[----:B------:R-:W-:Y:S01]  /*33c0*/  UMOV UR4, 0x40 ;  /* 0x0000004000047882 */ /* 0x000fe20000000000 */
[----:B------:R-:W-:Y:S01]  /*33d0*/  NOP ;  /* 0x0000000000007918 */ /* 0x000fe20000000000 */
[----:B------:R-:W-:Y:S01]  /*33e0*/  ULEA UR5, UR55, UR4, 0x18 ;  /* 0x0000000437057291 */ /* 0x000fe2000f8ec0ff */
[----:B------:R-:W-:Y:S02]  /*33f0*/  UMOV UR6, 0x400 ;  /* 0x0000040000067882 */ /* 0x000fe40000000000 */
[----:B------:R-:W-:-:S06]  /*3400*/  ULEA UR6, UR55, UR6, 0x18 ;  /* 0x0000000637067291 */ /* 0x000fcc000f8ec0ff */
[----:B------:R-:W2:Y:S02]  /*3410*/  LDS.U8 R0, [UR5+0x1c] ;  /* 0x00001c05ff007984 */ /* 0x000ea40008000000 */
[----:B--2---:R-:W-:-:S13]  /*3420*/  ISETP.NE.AND P0, PT, R0, RZ, PT ;  /* 0x000000ff0000720c */ /* 0x004fda0003f05270 */
[----:B------:R-:W-:Y:S05]  /*3430*/  @P0 BRA `(.L_x_61) ;  /* 0x0000000000580947 */ /* 0x000fea0003800000 */
[----:B------:R-:W-:-:S13]  /*3440*/  ELECT P0, URZ, PT ;  /* 0x0000000000ff782f */ /* 0x000fda0003800000 */
[----:B------:R-:W-:Y:S05]  /*3450*/  @!P0 BRA `(.L_x_62) ;  /* 0x0000000000608947 */ /* 0x000fea0003800000 */
[----:B------:R-:W-:Y:S01]  /*3460*/  UMOV UR4, 0x10 ;  /* 0x0000001000047882 */ /* 0x000fe20000000000 */
[----:B------:R-:W-:Y:S01]  /*3470*/  HFMA2 R0, -RZ, RZ, 0, 5.9604644775390625e-08 ;  /* 0x00000001ff007431 */ /* 0x000fe200000001ff */
[----:B------:R-:W-:-:S03]  /*3480*/  MOV R3, 0xffff ;  /* 0x0000ffff00037802 */ /* 0x000fc60000000f00 */
[----:B------:R-:W-:Y:S04]  /*3490*/  DEPBAR.LE SB2, 0x36 ;  /* 0x0000ad800000791a */ /* 0x000fe80000000000 */
[----:B------:R-:W2:Y:S02]  /*34a0*/  UTCATOMSWS.FIND_AND_SET.ALIGN UP0, UR4, UR4 ;  /* 0x00000004000475e3 */ /* 0x000ea40008000800 */
[----:B--2---:R-:W-:Y:S01]  /*34b0*/  MOV R4, UR4 ;  /* 0x0000000400047c02 */ /* 0x004fe20008000f00 */
[----:B------:R-:W-:Y:S06]  /*34c0*/  BRA.U UP0, `(.L_x_63) ;  /* 0x0000000100187547 */ /* 0x000fec000b800000 */
.L_x_64:
[----:B------:R-:W-:Y:S05]  /*34d0*/  NANOSLEEP 0x64 ;  /* 0x000000640000795d */ /* 0x000fea0003800000 */
[----:B------:R-:W-:-:S05]  /*34e0*/  UMOV UR4, 0x10 ;  /* 0x0000001000047882 */ /* 0x000fca0000000000 */
[----:B------:R-:W-:Y:S04]  /*34f0*/  DEPBAR.LE SB2, 0x36 ;  /* 0x0000ad800000791a */ /* 0x000fe80000000000 */
[----:B------:R-:W2:Y:S02]  /*3500*/  UTCATOMSWS.FIND_AND_SET.ALIGN UP0, UR4, UR4 ;  /* 0x00000004000475e3 */ /* 0x000ea40008000800 */
[----:B--2---:R-:W-:Y:S01]  /*3510*/  MOV R4, UR4 ;  /* 0x0000000400047c02 */ /* 0x004fe20008000f00 */
[----:B------:R-:W-:Y:S05]  /*3520*/  BRA.U !UP0, `(.L_x_64) ;  /* 0xfffffffd08e87547 */ /* 0x000fea000b83ffff */
.L_x_63:
[-C--:B------:R-:W-:Y:S02]  /*3530*/  SHF.L.U32 R3, R3, R4.reuse, RZ ;  /* 0x0000000403037219 */ /* 0x080fe400000006ff */
[----:B------:R-:W-:Y:S01]  /*3540*/  SHF.L.U32 R0, R0, R4, RZ ;  /* 0x0000000400007219 */ /* 0x000fe200000006ff */
[----:B------:R-:W-:Y:S02]  /*3550*/  IMAD.SHL.U32 R4, R4, 0x20, RZ ;  /* 0x0000002004047824 */ /* 0x000fe400078e00ff */
[----:B------:R2:W-:Y:S04]  /*3560*/  ATOMS.OR RZ, [UR5+0x14], R3 ;  /* 0x00001403ffff798c */ /* 0x0005e8000b000005 */
[----:B------:R2:W-:Y:S04]  /*3570*/  ATOMS.OR RZ, [UR5+0x18], R0 ;  /* 0x00001800ffff798c */ /* 0x0005e8000b000005 */
[----:B------:R2:W-:Y:S01]  /*3580*/  STS [UR6+0x130], R4 ;  /* 0x00013004ff007988 */ /* 0x0005e20008000806 */
[----:B------:R-:W-:Y:S05]  /*3590*/  BRA `(.L_x_62) ;  /* 0x0000000000107947 */ /* 0x000fea0003800000 */
.L_x_61:
[----:B------:R-:W-:Y:S02]  /*35a0*/  MOV R0, 0xffffffff ;  /* 0xffffffff00007802 */ /* 0x000fe40000000f00 */
[----:B------:R-:W-:-:S03]  /*35b0*/  MOV R4, 0x35e0 ;  /* 0x000035e000047802 */ /* 0x000fc60000000f00 */
[----:B------:R2:W-:Y:S04]  /*35c0*/  STS [UR6+0x130], R0 ;  /* 0x00013000ff007988 */ /* 0x0005e80008000806 */
[----:B-12--5:R-:W-:Y:S05]  /*35d0*/  CALL.REL.NOINC `($__internal_1_$__cuda_sm10x_tcgen05_guardrail_trap_phase_invalid_during_alloc) ;  /* 0x0000004000b47944 */ /* 0x026fea0003c00000 */
.L_x_62:
[----:B------:R-:W-:Y:S05]  /*35e0*/  WARPSYNC.ALL ;  /* 0x0000000000007948 */ /* 0x000fea0003800000 */
[----:B------:R-:W3:Y:S01]  /*35f0*/  S2UR UR4, SR_CgaCtaId ;  /* 0x00000000000479c3 */ /* 0x000ee20000008800 */
[----:B------:R-:W-:Y:S01]  /*3600*/  UMOV UR71, 0x400 ;  /* 0x0000040000477882 */ /* 0x000fe20000000000 */
[----:B------:R-:W-:-:S06]  /*3610*/  NOP ;  /* 0x0000000000007918 */ /* 0x000fcc0000000000 */
[----:B------:R-:W-:Y:S06]  /*3620*/  BAR.ARV 0x6, 0xa0 ;  /* 0x0182800000007b1d */ /* 0x000fec0000002000 */
[----:B------:R-:W4:Y:S01]  /*3630*/  LDCU UR7, c[0x0][0x38c] ;  /* 0x00007180ff0777ac */ /* 0x000f220008000800 */
[----:B------:R-:W-:Y:S01]  /*3640*/  LOP3.LUT R2, R2, 0xffff, RZ, 0xc0, !PT ;  /* 0x0000ffff02027812 */ /* 0x000fe200078ec0ff */
[----:B------:R-:W-:Y:S01]  /*3650*/  HFMA2 R11, -RZ, RZ, 0, 5.9604644775390625e-08 ;  /* 0x00000001ff0b7431 */ /* 0x000fe200000001ff */
[----:B------:R-:W-:Y:S01]  /*3660*/  MOV R10, RZ ;  /* 0x000000ff000a7202 */ /* 0x000fe20000000f00 */
[----:B------:R-:W1:Y:S01]  /*3670*/  LDCU UR8, c[0x0][0x38c] ;  /* 0x00007180ff0877ac */ /* 0x000e620008000800 */
[----:B------:R-:W-:-:S02]  /*3680*/  R2UR UR72, R2 ;  /* 0x00000000024872ca */ /* 0x000fc400000e0000 */
[----:B------:R-:W-:Y:S01]  /*3690*/  CS2R R8, SRZ ;  /* 0x0000000000087805 */ /* 0x000fe2000001ff00 */
[----:B------:R-:W-:Y:S01]  /*36a0*/  UMOV UR75, URZ ;  /* 0x000000ff004b7c82 */ /* 0x000fe20008000000 */
[----:B------:R-:W-:Y:S01]  /*36b0*/  UMOV UR9, URZ ;  /* 0x000000ff00097c82 */ /* 0x000fe20008000000 */
[----:B---3--:R-:W-:Y:S01]  /*36c0*/  ULEA UR71, UR4, UR71, 0x18 ;  /* 0x0000004704477291 */ /* 0x008fe2000f8ec0ff */
[----:B------:R-:W-:Y:S01]  /*36d0*/  UMOV UR76, 0x0 ;  /* 0x00000000004c7882 */ /* 0x000fe20000000000 */
[----:B------:R-:W-:Y:S02]  /*36e0*/  UMOV UR77, 0x4040010 ;  /* 0x04040010004d7882 */ /* 0x000fe40000000000 */
[----:B------:R-:W-:Y:S02]  /*36f0*/  UIADD3 UR6, UPT, UPT, UR71, 0x1300, URZ ;  /* 0x0000130047067890 */ /* 0x000fe4000fffe0ff */
[----:B------:R-:W-:Y:S02]  /*3700*/  UIADD3 UR5, UPT, UPT, UR71, 0x29300, URZ ;  /* 0x0002930047057890 */ /* 0x000fe4000fffe0ff */
[----:B----4-:R-:W-:Y:S01]  /*3710*/  UIADD3 UR7, UPT, UPT, UR7, 0xff, URZ ;  /* 0x000000ff07077890 */ /* 0x010fe2000fffe0ff */
[----:B--2---:R-:W2:Y:S01]  /*3720*/  LDS R0, [UR71+0x130] ;  /* 0x00013047ff007984 */ /* 0x004ea20008000800 */
[----:B------:R-:W-:-:S02]  /*3730*/  USHF.R.U32.HI UR6, URZ, 0x4, UR6 ;  /* 0x00000004ff067899 */ /* 0x000fc40008011606 */
[----:B------:R-:W-:Y:S02]  /*3740*/  USHF.R.S32.HI UR4, URZ, 0x1f, UR7 ;  /* 0x0000001fff047899 */ /* 0x000fe40008011407 */
[----:B------:R-:W-:Y:S02]  /*3750*/  USHF.R.U32.HI UR5, URZ, 0x4, UR5 ;  /* 0x00000004ff057899 */ /* 0x000fe40008011605 */
[----:B------:R-:W-:Y:S02]  /*3760*/  ULEA.HI UR4, UR4, UR7, URZ, 0x8 ;  /* 0x0000000704047291 */ /* 0x000fe4000f8f40ff */
[----:B------:R-:W-:Y:S02]  /*3770*/  ULOP3.LUT UR6, UR6, 0x3fff, URZ, 0xc0, !UPT ;  /* 0x00003fff06067892 */ /* 0x000fe4000f8ec0ff */
[----:B------:R-:W-:Y:S02]  /*3780*/  USHF.R.S32.HI UR10, URZ, 0x8, UR4 ;  /* 0x00000008ff0a7899 */ /* 0x000fe40008011404 */
[----:B------:R-:W-:-:S02]  /*3790*/  ULOP3.LUT UR5, UR5, 0x3fff, URZ, 0xc0, !UPT ;  /* 0x00003fff05057892 */ /* 0x000fc4000f8ec0ff */
[----:B------:R-:W-:Y:S02]  /*37a0*/  UISETP.LT.AND UP0, UPT, UR10, 0x1, UPT ;  /* 0x000000010a00788c */ /* 0x000fe4000bf01270 */
[----:B------:R-:W-:Y:S01]  /*37b0*/  IMAD.U32 R12, RZ, RZ, UR10 ;  /* 0x0000000aff0c7e24 */ /* 0x000fe2000f8e00ff */
[----:B------:R-:W-:Y:S02]  /*37c0*/  ULOP3.LUT UR73, UR6, 0x10000, URZ, 0xfc, !UPT ;  /* 0x0001000006497892 */ /* 0x000fe4000f8efcff */
[----:B------:R-:W-:Y:S02]  /*37d0*/  USEL UR4, UR10, 0x1, !UP0 ;  /* 0x000000010a047887 */ /* 0x000fe4000c000000 */
[----:B------:R-:W-:Y:S02]  /*37e0*/  ULOP3.LUT UR74, UR5, 0x10000, URZ, 0xfc, !UPT ;  /* 0x00010000054a7892 */ /* 0x000fe4000f8efcff */
[----:B------:R-:W-:Y:S02]  /*37f0*/  UIADD3 UR4, UPT, UPT, -UR4, URZ, URZ ;  /* 0x000000ff04047290 */ /* 0x000fe4000fffe1ff */
[----:B-1----:R-:W-:-:S04]  /*3800*/  UISETP.GE.AND UP4, UPT, UR8, 0x1, UPT ;  /* 0x000000010800788c */ /* 0x002fc8000bf86270 */
[----:B------:R-:W-:Y:S01]  /*3810*/  IMAD.U32 R14, RZ, RZ, UR4 ;  /* 0x00000004ff0e7e24 */ /* 0x000fe2000f8e00ff */
[----:B--2---:R-:W-:-:S13]  /*3820*/  R2UR UR7, R0 ;  /* 0x00000000000772ca */ /* 0x004fda00000e0000 */
[----:B------:R-:W-:-:S07]  /*3830*/  IMAD.U32 R15, RZ, RZ, UR7 ;  /* 0x00000007ff0f7e24 */ /* 0x000fce000f8e00ff */
.L_x_71:
[----:B------:R-:W-:Y:S02]  /*3840*/  LEA R0, R10, UR71, 0x3 ;  /* 0x000000470a007c11 */ /* 0x000fe4000f8e18ff */
[----:B------:R-:W-:Y:S02]  /*3850*/  SHF.L.U32 R5, R9, 0x1f, RZ ;  /* 0x0000001f09057819 */ /* 0x000fe400000006ff */
[----:B------:R-:W-:Y:S01]  /*3860*/  PLOP3.LUT P0, PT, PT, PT, UP4, 0x80, 0x8 ;  /* 0x000000000008781c */ /* 0x000fe20003f0f048 */
[----:B------:R-:W-:Y:S01]  /*3870*/  VIADD R3, R0, 0x90 ;  /* 0x0000009000037836 */ /* 0x000fe20000000000 */
[----:B-1----:R-:W1:Y:S02]  /*3880*/  SYNCS.PHASECHK.TRANS64.TRYWAIT P1, [R0+URZ+0x80], R5 ;  /* 0x00008005000075a7 */ /* 0x002e6400080211ff */
[----:B-1----:R-:W-:Y:S09]  /*3890*/  @!P1 BRA `(.L_x_65) ;  /* 0x0000003800b89947 */ /* 0x002ff20003800000 */
.L_x_131:
[----:B------:R-:W-:Y:S01]  /*38a0*/  LEA R4, R10, UR71, 0x4 ;  /* 0x000000470a047c11 */ /* 0x000fe2000f8e20ff */
[----:B------:R-:W-:Y:S01]  /*38b0*/  @UP4 ULEA UR4, UR9, UR71, 0x3 ;  /* 0x0000004709044291 */ /* 0x000fe2000f8e18ff */
[----:B------:R-:W-:Y:S01]  /*38c0*/  PLOP3.LUT P2, PT, PT, PT, PT, 0x80, 0x8 ;  /* 0x000000000008781c */ /* 0x000fe20003f4f070 */
[----:B------:R-:W-:Y:S01]  /*38d0*/  ULEA UR5, UR75, UR71, 0x3 ;  /* 0x000000474b057291 */ /* 0x000fe2000f8e18ff */
[----:B------:R-:W-:Y:S02]  /*38e0*/  PRMT R3, RZ, 0x654, R3 ;  /* 0x00000654ff037816 */ /* 0x000fe40000000003 */
[----:B-1----:R-:W1:Y:S01]  /*38f0*/  LDS.128 R4, [R4+0x110] ;  /* 0x0001100004047984 */ /* 0x002e620000000c00 */
[----:B------:R-:W-:Y:S02]  /*3900*/  @P0 SHF.L.U32 R2, R8, 0x1f, RZ ;  /* 0x0000001f08020819 */ /* 0x000fe400000006ff */
[----:B------:R-:W-:Y:S01]  /*3910*/  SHF.L.U32 R0, R11, 0x1f, RZ ;  /* 0x0000001f0b007819 */ /* 0x000fe200000006ff */
[----:B------:R-:W-:Y:S01]  /*3920*/  @!PT LDS RZ, [RZ] ;  /* 0x00000000fffff984 */ /* 0x000fe20000000800 */
[----:B------:R-:W-:Y:S01]  /*3930*/  @!PT LDS RZ, [RZ] ;  /* 0x00000000fffff984 */ /* 0x000fe20000000800 */
[----:B------:R-:W-:Y:S01]  /*3940*/  @!PT LDS RZ, [RZ] ;  /* 0x00000000fffff984 */ /* 0x000fe20000000800 */
[----:B------:R-:W-:Y:S01]  /*3950*/  @!PT LDS RZ, [RZ] ;  /* 0x00000000fffff984 */ /* 0x000fe20000000800 */
[----:B------:R2:W-:Y:S06]  /*3960*/  MEMBAR.ALL.CTA ;  /* 0x0000000000007992 */ /* 0x0005ec0000008000 */
[----:B--2---:R-:W2:Y:S01]  /*3970*/  FENCE.VIEW.ASYNC.S ;  /* 0x00000000000073c6 */ /* 0x004ea20000000000 */
[----:B------:R-:W-:Y:S01]  /*3980*/  R2UR UR6, R15 ;  /* 0x000000000f0672ca */ /* 0x000fe200000e0000 */
[----:B------:R-:W-:Y:S01]  /*3990*/  IMAD.U32 R13, RZ, RZ, UR5 ;  /* 0x00000005ff0d7e24 */ /* 0x000fe2000f8e00ff */
[----:B--2---:R2:W-:Y:S01]  /*39a0*/  SYNCS.ARRIVE.TRANS64.RED.A1T0 RZ, [R3+URZ], RZ ;  /* 0x000000ff03ff79a7 */ /* 0x0045e200081004ff */
[----:B------:R2:W3:Y:S01]  /*39b0*/  @P0 SYNCS.PHASECHK.TRANS64.TRYWAIT P2, [UR4], R2 ;  /* 0x00000002ff0005a7 */ /* 0x0004e20008041104 */
[----:B------:R-:W-:Y:S01]  /*39c0*/  ULEA.HI UR4, UR75, UR75, URZ, 0x1 ;  /* 0x0000004b4b047291 */ /* 0x000fe2000f8f08ff */
[----:B-1----:R-:W-:-:S03]  /*39d0*/  LOP3.LUT P1, RZ, R6, 0x1, RZ, 0xc0, !PT ;  /* 0x0000000106ff7812 */ /* 0x002fc6000782c0ff */
[----:B------:R-:W-:-:S04]  /*39e0*/  ULOP3.LUT UR8, UR4, 0xffe, URZ, 0xc0, !UPT ;  /* 0x00000ffe04087892 */ /* 0x000fc8000f8ec0ff */
[----:B------:R-:W-:Y:S01]  /*39f0*/  UIADD3 UR8, UPT, UPT, -UR8, UR75, URZ ;  /* 0x0000004b08087290 */ /* 0x000fe2000fffe1ff */
[----:B------:R-:W1:Y:S01]  /*3a00*/  SYNCS.PHASECHK.TRANS64.TRYWAIT P0, [UR5+0xc0], R0 ;  /* 0x0000c000ff0075a7 */ /* 0x000e620008001105 */
[----:B------:R-:W-:-:S04]  /*3a10*/  USHF.L.U32 UR5, UR4, 0x3, URZ ;  /* 0x0000000304057899 */ /* 0x000fc800080006ff */
[----:B------:R-:W-:-:S04]  /*3a20*/  ULOP3.LUT UR4, UR5, 0xfffffff0, URZ, 0xc0, !UPT ;  /* 0xfffffff005047892 */ /* 0x000fc8000f8ec0ff */
[----:B------:R-:W-:-:S04]  /*3a30*/  UIADD3 UR4, UPT, UPT, UR6, UR4, URZ ;  /* 0x0000000406047290 */ /* 0x000fc8000fffe0ff */
[----:B------:R-:W-:Y:S01]  /*3a40*/  ULEA UR8, UR8, UR4, 0x14 ;  /* 0x0000000408087291 */ /* 0x000fe2000f8ea0ff */
[----:B-123--:R-:W-:Y:S11]  /*3a50*/  @!P0 BRA `(.L_x_66) ;  /* 0x00000038005c8947 */ /* 0x00eff60003800000 */
.L_x_133:
[----:B------:R-:W-:Y:S01]  /*3a60*/  IADD3 R10, PT, PT, R10, 0x1, RZ ;  /* 0x000000010a0a7810 */ /* 0x000fe20007ffe0ff */
[----:B------:R-:W-:Y:S06]  /*3a70*/  BRA.U !UP4, `(.L_x_67) ;  /* 0x000000050cec7547 */ /* 0x000fec000b800000 */
[----:B------:R-:W-:Y:S01]  /*3a80*/  R2UR UR69, R14 ;  /* 0x000000000e4572ca */ /* 0x000fe200000e0000 */
[----:B------:R-:W-:Y:S01]  /*3a90*/  UPLOP3.LUT UP2, UPT, UPT, UPT, UPT, 0x40, 0x4 ;  /* 0x000000000004789c */ /* 0x000fe20003f4e870 */
[----:B------:R-:W-:Y:S01]  /*3aa0*/  R2UR UR68, R12 ;  /* 0x000000000c4472ca */ /* 0x000fe200000e0000 */
[----:B------:R-:W-:-:S14]  /*3ab0*/  UMOV UR7, UR9 ;  /* 0x0000000900077c82 */ /* 0x000fdc0008000000 */
.L_x_70:
[----:B------:R-:W-:Y:S02]  /*3ac0*/  UIADD3 UR69, UPT, UPT, UR69, 0x1, URZ ;  /* 0x0000000145457890 */ /* 0x000fe4000fffe0ff */
[----:B--2---:R-:W-:Y:S02]  /*3ad0*/  ULEA UR5, UR7, UR71, 0x3 ;  /* 0x0000004707057291 */ /* 0x004fe4000f8e18ff */
[----:B------:R-:W-:Y:S01]  /*3ae0*/  UISETP.NE.AND UP3, UPT, UR69, URZ, UPT ;  /* 0x000000ff4500728c */ /* 0x000fe2000bf65270 */
[----:B------:R-:W-:Y:S10]  /*3af0*/  @P2 BRA `(.L_x_68) ;  /* 0x00000000000c2947 */ /* 0x000ff40003800000 */
[----:B-1----:R-:W-:Y:S04]  /*3b00*/  SHF.L.U32 R3, R8, 0x1f, RZ ;  /* 0x0000001f08037819 */ /* 0x002fe800000006ff */
[----:B------:R-:W1:Y:S02]  /*3b10*/  SYNCS.PHASECHK.TRANS64.TRYWAIT P0, [UR5], R3 ;  /* 0x00000003ff0075a7 */ /* 0x000e640008001105 */
[----:B-1----:R-:W-:Y:S05]  /*3b20*/  @!P0 BRA `(.L_x_69) ;  /* 0x0000003800448947 */ /* 0x002fea0003800000 */
.L_x_68:
[----:B------:R-:W-:Y:S01]  /*3b30*/  UISETP.NE.AND UP0, UPT, UR68, 0x1, UPT ;  /* 0x000000014400788c */ /* 0x000fe2000bf05270 */
[----:B------:R-:W-:Y:S01]  /*3b40*/  PLOP3.LUT P2, PT, PT, PT, PT, 0x80, 0x8 ;  /* 0x000000000008781c */ /* 0x000fe20003f4f070 */
[----:B------:R-:W-:Y:S01]  /*3b50*/  UIADD3 UR9, UPT, UPT, UR7, 0x1, URZ ;  /* 0x0000000107097890 */ /* 0x000fe2000fffe0ff */
[----:B-1----:R-:W-:Y:S01]  /*3b60*/  MOV.SPILL R3, UR77 ;  /* 0x0000004d00037c02 */ /* 0x002fe20009000f00 */
[----:B------:R-:W-:Y:S01]  /*3b70*/  UIADD3 UR70, UPT, UPT, UR5, 0x28, URZ ;  /* 0x0000002805467890 */ /* 0x000fe2000fffe0ff */
[----:B------:R-:W-:Y:S01]  /*3b80*/  MOV.SPILL R2, UR76 ;  /* 0x0000004c00027c02 */ /* 0x000fe20009000f00 */
[----:B------:R-:W-:Y:S01]  /*3b90*/  UISETP.NE.AND UP1, UPT, UR9, 0x5, UPT ;  /* 0x000000050900788c */ /* 0x000fe2000bf25270 */
[----:B------:R-:W-:Y:S01]  /*3ba0*/  PLOP3.LUT P0, PT, PT, PT, UP0, 0x80, 0x8 ;  /* 0x000000000008781c */ /* 0x000fe20003f0f008 */
[----:B------:R-:W-:Y:S02]  /*3bb0*/  ULEA UR6, UR7, UR74, 0x9 ;  /* 0x0000004a07067291 */ /* 0x000fe4000f8e48ff */
[----:B------:R-:W-:Y:S02]  /*3bc0*/  USEL UR5, URZ, 0x1, UP1 ;  /* 0x00000001ff057887 */ /* 0x000fe40008800000 */
[----:B------:R-:W-:Y:S02]  /*3bd0*/  USEL UR9, UR9, URZ, UP1 ;  /* 0x000000ff09097287 */ /* 0x000fe40008800000 */
[----:B------:R-:W-:Y:S02]  /*3be0*/  ULEA UR4, UR7, UR73, 0xb ;  /* 0x0000004907047291 */ /* 0x000fe4000f8e58ff */
[----:B------:R-:W-:Y:S01]  /*3bf0*/  @UP0 ULEA UR7, UR9, UR71, 0x3 ;  /* 0x0000004709070291 */ /* 0x000fe2000f8e18ff */
[----:B------:R-:W-:Y:S01]  /*3c00*/  LOP3.LUT R8, R8, UR5, RZ, 0x3c, !PT ;  /* 0x0000000508087c12 */ /* 0x000fe2000f8e3cff */
[----:B------:R-:W-:Y:S02]  /*3c10*/  UIADD3 UR22, UPT, UPT, UR6, 0x2, URZ ;  /* 0x0000000206167890 */ /* 0x000fe4000fffe0ff */
[----:B------:R-:W-:Y:S01]  /*3c20*/  UIADD3 UR18, UPT, UPT, UR4, 0x2, URZ ;  /* 0x0000000204127890 */ /* 0x000fe2000fffe0ff */
[----:B------:R-:W-:Y:S01]  /*3c30*/  @P0 SHF.L.U32 R0, R8, 0x1f, RZ ;  /* 0x0000001f08000819 */ /* 0x000fe200000006ff */
[----:B------:R-:W-:Y:S02]  /*3c40*/  UIADD3 UR14, UPT, UPT, UR6, 0x4, URZ ;  /* 0x00000004060e7890 */ /* 0x000fe4000fffe0ff */
[----:B------:R-:W-:Y:S01]  /*3c50*/  UIADD3 UR12, UPT, UPT, UR4, 0x4, URZ ;  /* 0x00000004040c7890 */ /* 0x000fe2000fffe0ff */
[----:B------:R2:W3:Y:S01]  /*3c60*/  @P0 SYNCS.PHASECHK.TRANS64.TRYWAIT P2, [UR7], R0 ;  /* 0x00000000ff0005a7 */ /* 0x0004e20008041107 */
[----:B------:R-:W-:Y:S02]  /*3c70*/  UIADD3 UR66, UPT, UPT, UR6, 0x6, URZ ;  /* 0x0000000606427890 */ /* 0x000fe4000fffe0ff */
        /* <DEDUP_REMOVED lines=24> */
[----:B------:R-:W-:Y:S01]  /*3e00*/  UIADD3 UR68, UPT, UPT, UR68, -0x1, URZ ;  /* 0xffffffff44447890 */ /* 0x000fe2000fffe0ff */
[----:B------:R-:W-:Y:S01]  /*3e10*/  UMOV UR7, 0x40004040 ;  /* 0x4000404000077882 */ /* 0x000fe20000000000 */
[----:B------:R-:W-:Y:S01]  /*3e20*/  UMOV UR76, 0x0 ;  /* 0x00000000004c7882 */ /* 0x000fe20000000000 */
[----:B------:R-:W-:Y:S01]  /*3e30*/  UMOV UR77, 0x4040010 ;  /* 0x04040010004d7882 */ /* 0x000fe20000000000 */
[----:B------:R-:W-:Y:S01]  /*3e40*/  UMOV UR5, 0x40004040 ;  /* 0x4000404000057882 */ /* 0x000fe20000000000 */
[----:B------:R-:W-:Y:S01]  /*3e50*/  UMOV UR23, 0x40004040 ;  /* 0x4000404000177882 */ /* 0x000fe20000000000 */
[----:B------:R1:W-:Y:S01]  /*3e60*/  UTCHMMA gdesc[UR4], gdesc[UR6], tmem[UR8], tmem[UR76], idesc[UR77], UP2 ;  /* 0x00ff4c06040075ea */ /* 0x0003e20009000008 */
[----:B------:R-:W-:Y:S01]  /*3e70*/  UPLOP3.LUT UP2, UPT, UPT, UPT, UPT, 0x80, 0x8 ;  /* 0x000000000008789c */ /* 0x000fe20003f4f070 */
[----:B------:R-:W-:Y:S01]  /*3e80*/  UMOV UR19, 0x40004040 ;  /* 0x4000404000137882 */ /* 0x000fe20000000000 */
[----:B------:R-:W-:Y:S01]  /*3e90*/  UMOV UR15, 0x40004040 ;  /* 0x40004040000f7882 */ /* 0x000fe20000000000 */
[----:B------:R4:W-:Y:S01]  /*3ea0*/  UTCHMMA gdesc[UR18], gdesc[UR22], tmem[UR8], tmem[UR76], idesc[UR77], UPT ;  /* 0x00ff4c16120075ea */ /* 0x0009e2000b800008 */
[----:B------:R-:W-:Y:S01]  /*3eb0*/  UMOV UR13, 0x40004040 ;  /* 0x40004040000d7882 */ /* 0x000fe20000000000 */
        /* <DEDUP_REMOVED lines=18> */
[----:B-1----:R-:W-:Y:S01]  /*3fe0*/  UIADD3 UR4, UPT, UPT, UR4, 0x606, URZ ;  /* 0x0000060604047890 */ /* 0x002fe2000fffe0ff */
[----:B------:R-:W-:Y:S01]  /*3ff0*/  UMOV UR6, 0x0 ;  /* 0x0000000000067882 */ /* 0x000fe20000000000 */
[----:B------:R-:W-:Y:S01]  /*4000*/  UMOV UR7, 0x4040010 ;  /* 0x0404001000077882 */ /* 0x000fe20000000000 */
[----:B------:R-:W-:Y:S01]  /*4010*/  UMOV UR31, 0x40004040 ;  /* 0x40004040001f7882 */ /* 0x000fe20000000000 */
[----:B----4-:R-:W-:Y:S01]  /*4020*/  UMOV UR22, 0x0 ;  /* 0x0000000000167882 */ /* 0x010fe20000000000 */
[----:B------:R-:W-:Y:S01]  /*4030*/  UMOV UR23, 0x4040010 ;  /* 0x0404001000177882 */ /* 0x000fe20000000000 */
[----:B------:R-:W-:Y:S01]  /*4040*/  R2UR.FILL UR77, R3 ;  /* 0x00000000034d72ca */ /* 0x000fe200004e0000 */
[----:B------:R1:W-:Y:S01]  /*4050*/  UTCHMMA gdesc[UR12], gdesc[UR14], tmem[UR8], tmem[UR22], idesc[UR23], UPT ;  /* 0x00ff160e0c0075ea */ /* 0x0003e2000b800008 */
[----:B------:R-:W-:Y:S01]  /*4060*/  R2UR.FILL UR76, R2 ;  /* 0x00000000024c72ca */ /* 0x000fe200004e0000 */
[----:B------:R-:W-:Y:S01]  /*4070*/  UTCHMMA gdesc[UR64], gdesc[UR66], tmem[UR8], tmem[UR22], idesc[UR23], UPT ;  /* 0x00ff1642400075ea */ /* 0x000fe2000b800008 */
[----:B------:R-:W-:Y:S01]  /*4080*/  UTCHMMA gdesc[UR60], gdesc[UR62], tmem[UR8], tmem[UR22], idesc[UR23], UPT ;  /* 0x00ff163e3c0075ea */ /* 0x000fe2000b800008 */
[----:B------:R-:W-:Y:S01]  /*4090*/  UMOV UR18, 0x0 ;  /* 0x0000000000127882 */ /* 0x000fe20000000000 */
[----:B------:R-:W-:Y:S01]  /*40a0*/  UMOV UR19, 0x4040010 ;  /* 0x0404001000137882 */ /* 0x000fe20000000000 */
[----:B------:R-:W-:Y:S01]  /*40b0*/  UMOV UR29, 0x40004040 ;  /* 0x40004040001d7882 */ /* 0x000fe20000000000 */
[----:B------:R-:W-:Y:S01]  /*40c0*/  UTCHMMA gdesc[UR56], gdesc[UR58], tmem[UR8], tmem[UR18], idesc[UR19], UPT ;  /* 0x00ff123a380075ea */ /* 0x000fe2000b800008 */
[----:B------:R-:W-:Y:S01]  /*40d0*/  UTCHMMA gdesc[UR52], gdesc[UR54], tmem[UR8], tmem[UR18], idesc[UR19], UPT ;  /* 0x00ff1236340075ea */ /* 0x000fe2000b800008 */
[----:B------:R-:W-:Y:S01]  /*40e0*/  UTCHMMA gdesc[UR48], gdesc[UR50], tmem[UR8], tmem[UR18], idesc[UR19], UPT ;  /* 0x00ff1232300075ea */ /* 0x000fe2000b800008 */
[----:B------:R-:W-:Y:S01]  /*40f0*/  UTCHMMA gdesc[UR44], gdesc[UR46], tmem[UR8], tmem[UR6], idesc[UR7], UPT ;  /* 0x00ff062e2c0075ea */ /* 0x000fe2000b800008 */
[----:B------:R-:W-:Y:S01]  /*4100*/  UMOV UR27, 0x40004040 ;  /* 0x40004040001b7882 */ /* 0x000fe20000000000 */
[----:B------:R-:W-:Y:S01]  /*4110*/  UMOV UR25, 0x40004040 ;  /* 0x4000404000197882 */ /* 0x000fe20000000000 */
[----:B------:R-:W-:Y:S01]  /*4120*/  UMOV UR21, 0x40004040 ;  /* 0x4000404000157882 */ /* 0x000fe20000000000 */
[----:B------:R-:W-:Y:S01]  /*4130*/  UMOV UR17, 0x40004040 ;  /* 0x4000404000117882 */ /* 0x000fe20000000000 */
[----:B------:R-:W-:Y:S01]  /*4140*/  UMOV UR11, 0x40004040 ;  /* 0x40004040000b7882 */ /* 0x000fe20000000000 */
[----:B-1----:R-:W-:Y:S01]  /*4150*/  UMOV UR12, 0x0 ;  /* 0x00000000000c7882 */ /* 0x002fe20000000000 */
[----:B------:R-:W-:Y:S01]  /*4160*/  UMOV UR13, 0x4040010 ;  /* 0x04040010000d7882 */ /* 0x000fe20000000000 */
[----:B------:R-:W-:Y:S01]  /*4170*/  UMOV UR14, 0x0 ;  /* 0x00000000000e7882 */ /* 0x000fe20000000000 */
[----:B------:R-:W-:Y:S01]  /*4180*/  UTCHMMA gdesc[UR40], gdesc[UR42], tmem[UR8], tmem[UR12], idesc[UR13], UPT ;  /* 0x00ff0c2a280075ea */ /* 0x000fe2000b800008 */
[----:B------:R-:W-:Y:S01]  /*4190*/  UTCHMMA gdesc[UR36], gdesc[UR38], tmem[UR8], tmem[UR6], idesc[UR7], UPT ;  /* 0x00ff0626240075ea */ /* 0x000fe2000b800008 */
[----:B------:R-:W-:Y:S01]  /*41a0*/  UMOV UR15, 0x4040010 ;  /* 0x04040010000f7882 */ /* 0x000fe20000000000 */
[----:B------:R-:W-:Y:S01]  /*41b0*/  UTCHMMA gdesc[UR32], gdesc[UR34], tmem[UR8], tmem[UR18], idesc[UR19], UPT ;  /* 0x00ff1222200075ea */ /* 0x000fe2000b800008 */
[----:B------:R-:W-:Y:S01]  /*41c0*/  UTCHMMA gdesc[UR28], gdesc[UR30], tmem[UR8], tmem[UR14], idesc[UR15], UPT ;  /* 0x00ff0e1e1c0075ea */ /* 0x000fe2000b800008 */
[----:B------:R-:W-:Y:S01]  /*41d0*/  UTCHMMA gdesc[UR24], gdesc[UR26], tmem[UR8], tmem[UR12], idesc[UR13], UPT ;  /* 0x00ff0c1a180075ea */ /* 0x000fe2000b800008 */
[----:B------:R1:W-:Y:S01]  /*41e0*/  UTCHMMA gdesc[UR16], gdesc[UR20], tmem[UR8], tmem[UR6], idesc[UR7], UPT ;  /* 0x00ff0614100075ea */ /* 0x0003e2000b800008 */
[----:B------:R2:W-:Y:S01]  /*41f0*/  UTCHMMA gdesc[UR4], gdesc[UR10], tmem[UR8], tmem[UR76], idesc[UR77], UPT ;  /* 0x00ff4c0a040075ea */ /* 0x0005e2000b800008 */
[----:B------:R2:W-:Y:S01]  /*4200*/  UTCBAR.MULTICAST [UR70], URZ, UR72 ;  /* 0x000000ff460073e9 */ /* 0x0005e20008000848 */
[----:B-1----:R-:W-:Y:S01]  /*4210*/  UMOV UR7, UR9 ;  /* 0x0000000900077c82 */ /* 0x002fe20008000000 */
[----:B---3--:R-:W-:Y:S05]  /*4220*/  BRA.U UP3, `(.L_x_70) ;  /* 0xfffffff903247547 */ /* 0x008fea000b83ffff */
.L_x_67:
[----:B--2---:R-:W-:Y:S02]  /*4230*/  R2UR UR4, R13 ;  /* 0x000000000d0472ca */ /* 0x004fe400000e0000 */
[----:B------:R-:W-:-:S04]  /*4240*/  ISETP.NE.AND P0, PT, R10, 0x2, PT ;  /* 0x000000020a00780c */ /* 0x000fc80003f05270 */
[----:B-1----:R-:W-:Y:S02]  /*4250*/  SEL R0, RZ, 0x1, P0 ;  /* 0x00000001ff007807 */ /* 0x002fe40000000000 */
[----:B------:R-:W-:Y:S02]  /*4260*/  SEL R10, R10, RZ, P0 ;  /* 0x000000ff0a0a7207 */ /* 0x000fe40000000000 */
[----:B------:R-:W-:-:S03]  /*4270*/  LOP3.LUT R9, R9, R0, RZ, 0x3c, !PT ;  /* 0x0000000009097212 */ /* 0x000fc600078e3cff */
[----:B------:R-:W-:Y:S02]  /*4280*/  UIADD3 UR5, UPT, UPT, UR4, 0xa0, URZ ;  /* 0x000000a004057890 */ /* 0x000fe4000fffe0ff */
[----:B------:R-:W-:-:S04]  /*4290*/  UIADD3 UR4, UPT, UPT, UR75, 0x1, URZ ;  /* 0x000000014b047890 */ /* 0x000fc8000fffe0ff */
[----:B------:R-:W-:-:S03]  /*42a0*/  UISETP.NE.AND UP0, UPT, UR4, 0x4, UPT ;  /* 0x000000040400788c */ /* 0x000fc6000bf05270 */
[----:B------:R1:W-:Y:S01]  /*42b0*/  UTCBAR [UR5], URZ ;  /* 0x000000ff050073e9 */ /* 0x0003e200080000ff */
[----:B------:R-:W-:Y:S02]  /*42c0*/  USEL UR6, URZ, 0x1, UP0 ;  /* 0x00000001ff067887 */ /* 0x000fe40008000000 */
[----:B------:R-:W-:-:S04]  /*42d0*/  USEL UR75, UR4, URZ, UP0 ;  /* 0x000000ff044b7287 */ /* 0x000fc80008000000 */
[----:B------:R-:W-:Y:S01]  /*42e0*/  LOP3.LUT R11, R11, UR6, RZ, 0x3c, !PT ;  /* 0x000000060b0b7c12 */ /* 0x000fe2000f8e3cff */
[----:B------:R-:W-:Y:S07]  /*42f0*/  @P1 BRA `(.L_x_71) ;  /* 0xfffffff400501947 */ /* 0x000fee000383ffff */
[----:B------:R-:W2:Y:S01]  /*4300*/  S2UR UR8, SR_CgaCtaId ;  /* 0x00000000000879c3 */ /* 0x000ea20000008800 */
[----:B------:R-:W-:Y:S01]  /*4310*/  ELECT P0, URZ, PT ;  /* 0x0000000000ff782f */ /* 0x000fe20003800000 */
[----:B------:R-:W-:Y:S01]  /*4320*/  IMAD.MOV.U32 R0, RZ, RZ, 0x1 ;  /* 0x00000001ff007424 */ /* 0x000fe200078e00ff */
[----:B------:R-:W-:Y:S01]  /*4330*/  UIADD3 UR71, UPT, UPT, UR71, 0xc0, URZ ;  /* 0x000000c047477890 */ /* 0x000fe2000fffe0ff */
[----:B------:R-:W-:Y:S01]  /*4340*/  SHF.L.U32 R3, R11, 0x1f, RZ ;  /* 0x0000001f0b037819 */ /* 0x000fe200000006ff */
[----:B------:R-:W-:-:S03]  /*4350*/  UMOV UR4, 0x40 ;  /* 0x0000004000047882 */ /* 0x000fc60000000000 */
[----:B------:R-:W-:Y:S01]  /*4360*/  UVIRTCOUNT.DEALLOC.SMPOOL 0x80 ;  /* 0x000000800000784c */ /* 0x000fe20000000000 */
[----:B--2---:R-:W-:Y:S02]  /*4370*/  ULEA UR8, UR8, UR4, 0x18 ;  /* 0x0000000408087291 */ /* 0x004fe4000f8ec0ff */
[----:B------:R-:W-:-:S07]  /*4380*/  ULEA UR4, UR75, UR71, 0x3 ;  /* 0x000000474b047291 */ /* 0x000fce000f8e18ff */
[----:B------:R2:W-:Y:S02]  /*4390*/  @P0 STS.U8 [UR8+0x1c], R0 ;  /* 0x00001c00ff000988 */ /* 0x0005e40008000008 */
[----:B------:R-:W3:Y:S02]  /*43a0*/  SYNCS.PHASECHK.TRANS64.TRYWAIT P0, [UR4], R3 ;  /* 0x00000003ff0075a7 */ /* 0x000ee40008001104 */
[----:B--23--:R-:W-:Y:S05]  /*43b0*/  @!P0 BRA `(.L_x_72) ;  /* 0x0000003000388947 */ /* 0x00cfea0003800000 */
.L_x_136:
[----:B------:R-:W-:-:S04]  /*43c0*/  UIADD3 UR4, UPT, UPT, UR75, 0x1, URZ ;  /* 0x000000014b047890 */ /* 0x000fc8000fffe0ff */
[----:B------:R-:W-:-:S04]  /*43d0*/  UISETP.NE.AND UP0, UPT, UR4, 0x4, UPT ;  /* 0x000000040400788c */ /* 0x000fc8000bf05270 */
[----:B------:R-:W-:Y:S02]  /*43e0*/  USEL UR6, URZ, 0x1, UP0 ;  /* 0x00000001ff067887 */ /* 0x000fe40008000000 */
[----:B------:R-:W-:-:S04]  /*43f0*/  USEL UR4, UR4, URZ, UP0 ;  /* 0x000000ff04047287 */ /* 0x000fc80008000000 */
[----:B-1----:R-:W-:Y:S01]  /*4400*/  ULEA UR5, UR4, UR71, 0x3 ;  /* 0x0000004704057291 */ /* 0x002fe2000f8e18ff */
[----:B------:R-:W-:-:S04]  /*4410*/  LOP3.LUT R2, R11, UR6, RZ, 0x3c, !PT ;  /* 0x000000060b027c12 */ /* 0x000fc8000f8e3cff */
[----:B--2---:R-:W-:-:S04]  /*4420*/  SHF.L.U32 R3, R2, 0x1f, RZ ;  /* 0x0000001f02037819 */ /* 0x004fc800000006ff */
[----:B------:R-:W1:Y:S02]  /*4430*/  SYNCS.PHASECHK.TRANS64.TRYWAIT P0, [UR5], R3 ;  /* 0x00000003ff0075a7 */ /* 0x000e640008001105 */
[----:B-1----:R-:W-:Y:S05]  /*4440*/  @!P0 BRA `(.L_x_73) ;  /* 0x00000030002c8947 */ /* 0x002fea0003800000 */
.L_x_138:
        /* <DEDUP_REMOVED lines=9> */
.L_x_140:
[----:B------:R-:W-:-:S04]  /*44e0*/  UIADD3 UR4, UPT, UPT, UR4, 0x1, URZ ;  /* 0x0000000104047890 */ /* 0x000fc8000fffe0ff */
[----:B------:R-:W-:-:S04]  /*44f0*/  UISETP.NE.AND UP0, UPT, UR4, 0x4, UPT ;  /* 0x000000040400788c */ /* 0x000fc8000bf05270 */
[----:B------:R-:W-:Y:S02]  /*4500*/  USEL UR5, URZ, 0x1, UP0 ;  /* 0x00000001ff057887 */ /* 0x000fe40008000000 */
[----:B------:R-:W-:-:S04]  /*4510*/  USEL UR4, UR4, URZ, UP0 ;  /* 0x000000ff04047287 */ /* 0x000fc80008000000 */
[----:B------:R-:W-:Y:S01]  /*4520*/  ULEA UR4, UR4, UR71, 0x3 ;  /* 0x0000004704047291 */ /* 0x000fe2000f8e18ff */
[----:B-1----:R-:W-:-:S04]  /*4530*/  LOP3.LUT R3, R2, UR5, RZ, 0x3c, !PT ;  /* 0x0000000502037c12 */ /* 0x002fc8000f8e3cff */
[----:B------:R-:W-:-:S04]  /*4540*/  SHF.L.U32 R3, R3, 0x1f, RZ ;  /* 0x0000001f03037819 */ /* 0x000fc800000006ff */
[----:B------:R-:W1:Y:S02]  /*4550*/  SYNCS.PHASECHK.TRANS64.TRYWAIT P0, [UR4], R3 ;  /* 0x00000003ff0075a7 */ /* 0x000e640008001104 */
[----:B-1----:R-:W-:Y:S05]  /*4560*/  @!P0 BRA `(.L_x_75) ;  /* 0x0000003000148947 */ /* 0x002fea0003800000 */
.L_x_142:
[----:B------:R-:W-:Y:S01]  /*4570*/  NOP ;  /* 0x0000000000007918 */ /* 0x000fe20000000000 */
[----:B-1----:R-:W1:Y:S01]  /*4580*/  LDS R0, [UR8+0x14] ;  /* 0x00001408ff007984 */ /* 0x002e620008000800 */
[----:B------:R-:W-:Y:S01]  /*4590*/  R2UR UR4, R15 ;  /* 0x000000000f0472ca */ /* 0x000fe200000e0000 */
[----:B------:R-:W-:Y:S01]  /*45a0*/  UMOV UR5, 0xffff ;  /* 0x0000ffff00057882 */ /* 0x000fe20000000000 */
[----:B------:R-:W-:-:S11]  /*45b0*/  UMOV UR6, 0x1 ;  /* 0x0000000100067882 */ /* 0x000fd60000000000 */
[----:B------:R-:W-:-:S04]  /*45c0*/  ULOP3.LUT UR4, UR4, 0xffff, URZ, 0xc0, !UPT ;  /* 0x0000ffff04047892 */ /* 0x000fc8000f8ec0ff */
[----:B------:R-:W-:-:S04]  /*45d0*/  USHF.R.U32.HI UR4, URZ, 0x5, UR4 ;  /* 0x00000005ff047899 */ /* 0x000fc80008011604 */
[----:B------:R-:W-:Y:S02]  /*45e0*/  USHF.L.U32 UR5, UR5, UR4, URZ ;  /* 0x0000000405057299 */ /* 0x000fe400080006ff */
[----:B------:R-:W-:-:S04]  /*45f0*/  USHF.L.U32 UR4, UR6, UR4, URZ ;  /* 0x0000000406047299 */ /* 0x000fc800080006ff */
[----:B-1----:R-:W-:-:S04]  /*4600*/  LOP3.LUT R0, R0, UR5, RZ, 0xc0, !PT ;  /* 0x0000000500007c12 */ /* 0x002fc8000f8ec0ff */
[----:B------:R-:W-:-:S13]  /*4610*/  ISETP.NE.AND P0, PT, R0, UR5, PT ;  /* 0x0000000500007c0c */ /* 0x000fda000bf05270 */
[----:B------:R-:W-:Y:S05]  /*4620*/  @P0 BRA `(.L_x_76) ;  /* 0x0000000000580947 */ /* 0x000fea0003800000 */
[----:B------:R-:W1:Y:S02]  /*4630*/  LDS R0, [UR8+0x18] ;  /* 0x00001808ff007984 */ /* 0x000e640008000800 */
[----:B-1----:R-:W-:-:S04]  /*4640*/  LOP3.LUT R0, R0, UR4, RZ, 0xc0, !PT ;  /* 0x0000000400007c12 */ /* 0x002fc8000f8ec0ff */
[----:B------:R-:W-:-:S13]  /*4650*/  ISETP.NE.AND P0, PT, R0, UR4, PT ;  /* 0x0000000400007c0c */ /* 0x000fda000bf05270 */
[----:B------:R-:W-:Y:S05]  /*4660*/  @P0 BRA `(.L_x_77) ;  /* 0x00000000003c0947 */ /* 0x000fea0003800000 */
[----:B------:R-:W1:Y:S01]  /*4670*/  S2R R2, SR_LANEID ;  /* 0x0000000000027919 */ /* 0x000e620000000000 */
[----:B------:R-:W-:Y:S01]  /*4680*/  ULOP3.LUT UR5, URZ, UR5, URZ, 0x33, !UPT ;  /* 0x00000005ff057292 */ /* 0x000fe2000f8e33ff */
[----:B------:R-:W-:Y:S01]  /*4690*/  LOP3.LUT R4, RZ, UR4, RZ, 0x33, !PT ;  /* 0x00000004ff047c12 */ /* 0x000fe2000f8e33ff */
[----:B------:R-:W-:Y:S02]  /*46a0*/  VOTEU.ANY UR4, UPT, PT ;  /* 0x0000000000047886 */ /* 0x000fe400038e0100 */
[----:B------:R-:W-:Y:S01]  /*46b0*/  UFLO.U32 UR4, UR4 ;  /* 0x00000004000472bd */ /* 0x000fe200080e0000 */
[----:B------:R-:W2:Y:S01]  /*46c0*/  REDUX UR6, R4 ;  /* 0x00000000040673c4 */ /* 0x000ea20000000000 */
[----:B------:R-:W-:-:S06]  /*46d0*/  IMAD.U32 R0, RZ, RZ, UR5 ;  /* 0x00000005ff007e24 */ /* 0x000fcc000f8e00ff */
[----:B------:R3:W-:Y:S01]  /*46e0*/  UTCATOMSWS.AND URZ, UR5 ;  /* 0x0000000500ff79e3 */ /* 0x0007e20008000000 */
[----:B------:R-:W4:Y:S01]  /*46f0*/  REDUX UR7, R0 ;  /* 0x00000000000773c4 */ /* 0x000f220000000000 */
[----:B-1----:R-:W-:Y:S01]  /*4700*/  ISETP.EQ.U32.AND P0, PT, R2, UR4, PT ;  /* 0x0000000402007c0c */ /* 0x002fe2000bf02070 */
[----:B--2---:R-:W-:Y:S01]  /*4710*/  IMAD.U32 R2, RZ, RZ, UR6 ;  /* 0x00000006ff027e24 */ /* 0x004fe2000f8e00ff */
[----:B----4-:R-:W-:-:S11]  /*4720*/  MOV R3, UR7 ;  /* 0x0000000700037c02 */ /* 0x010fd60008000f00 */
[----:B------:R3:W-:Y:S04]  /*4730*/  @P0 ATOMS.AND RZ, [UR8+0x14], R3 ;  /* 0x00001403ffff098c */ /* 0x0007e8000a800008 */
[----:B------:R3:W-:Y:S01]  /*4740*/  @P0 ATOMS.AND RZ, [UR8+0x18], R2 ;  /* 0x00001802ffff098c */ /* 0x0007e2000a800008 */
[----:B------:R-:W-:Y:S05]  /*4750*/  BRA `(.L_x_78) ;  /* 0x0000000000147947 */ /* 0x000fea0003800000 */
.L_x_77:
[----:B------:R-:W-:Y:S02]  /*4760*/  MOV R2, 0x4780 ;  /* 0x0000478000027802 */ /* 0x000fe40000000f00 */
[----:B-----5:R-:W-:Y:S05]  /*4770*/  CALL.REL.NOINC `($__internal_0_$__cuda_sm10x_tcgen05_guardrail_trap_col_being_dealloced_not_returned_by_alloc) ;  /* 0x0000003000407944 */ /* 0x020fea0003c00000 */
[----:B------:R-:W-:Y:S05]  /*4780*/  BRA `(.L_x_78) ;  /* 0x0000000000087947 */ /* 0x000fea0003800000 */
.L_x_76:
[----:B------:R-:W-:Y:S02]  /*4790*/  MOV R2, 0x47b0 ;  /* 0x000047b000027802 */ /* 0x000fe40000000f00 */
[----:B-----5:R-:W-:Y:S05]  /*47a0*/  CALL.REL.NOINC `($__internal_2_$__cuda_sm10x_tcgen05_guardrail_trap_unallocated_columns_being_dealloced) ;  /* 0x00000030004c7944 */ /* 0x020fea0003c00000 */
.L_x_78:
[----:B------:R-:W-:Y:S01]  /*47b0*/  NOP ;  /* 0x0000000000007918 */ /* 0x000fe20000000000 */
[----:B---3--:R-:W-:Y:S05]  /*47c0*/  EXIT ;  /* 0x000000000000794d */ /* 0x008fea0003800000 */
.L_x_60:
[----:B------:R-:W-:-:S09]  /*47d0*/  UISETP.NE.OR UP0, UPT, UR18, 0x3, !UP3 ;  /* 0x000000031200788c */ /* 0x000fd2000df05670 */
[----:B------:R-:W-:Y:S05]  /*47e0*/  BRA.U UP0, `(.L_x_79) ;  /* 0x0000000d00807547 */ /* 0x000fea000b800000 */
[----:B------:R-:W2:Y:S01]  /*47f0*/  LDCU.64 UR4, c[0x0][0x888] ;  /* 0x00011100ff0477ac */ /* 0x000ea20008000a00 */
[----:B------:R-:W3:Y:S01]  /*4800*/  LDC.64 R12, c[0x0][0x348] ;  /* 0x0000d200ff0c7b82 */ /* 0x000ee20000000a00 */
[----:B------:R-:W-:Y:S02]  /*4810*/  HFMA2 R9, -RZ, RZ, 0, 0 ;  /* 0x00000000ff097431 */ /* 0x000fe400000001ff */
[----:B------:R-:W-:Y:S01]  /*4820*/  IMAD.MOV.U32 R11, RZ, RZ, 0x1 ;  /* 0x00000001ff0b7424 */ /* 0x000fe200078e00ff */
[----:B------:R-:W4:Y:S01]  /*4830*/  LDCU UR30, c[0x0][0x370] ;  /* 0x00006e00ff1e77ac */ /* 0x000f220008000800 */
[----:B------:R-:W-:Y:S01]  /*4840*/  IMAD.MOV.U32 R10, RZ, RZ, RZ ;  /* 0x000000ffff0a7224 */ /* 0x000fe200078e00ff */
[----:B------:R-:W-:Y:S01]  /*4850*/  MOV R8, 0x800 ;  /* 0x0000080000087802 */ /* 0x000fe20000000f00 */
[----:B------:R-:W4:Y:S01]  /*4860*/  LDCU.128 UR32, c[0x0][0xb10] ;  /* 0x00016200ff2077ac */ /* 0x000f220008000c00 */
[----:B------:R-:W1:Y:S01]  /*4870*/  LDCU UR27, c[0x0][0x374] ;  /* 0x00006e80ff1b77ac */ /* 0x000e620008000800 */
[----:B------:R-:W1:Y:S01]  /*4880*/  LDCU.64 UR28, c[0x0][0x890] ;  /* 0x00011200ff1c77ac */ /* 0x000e620008000a00 */
[----:B--2---:R-:W-:Y:S01]  /*4890*/  UISETP.NE.U32.AND UP0, UPT, UR4, URZ, UPT ;  /* 0x000000ff0400728c */ /* 0x004fe2000bf05070 */
[----:B------:R-:W2:Y:S01]  /*48a0*/  LDCU UR16, c[0x0][0xb0c] ;  /* 0x00016180ff1077ac */ /* 0x000ea20008000800 */
[----:B------:R-:W3:Y:S01]  /*48b0*/  LDCU UR38, c[0x0][0xb20] ;  /* 0x00016400ff2677ac */ /* 0x000ee20008000800 */
[----:B------:R-:W3:Y:S01]  /*48c0*/  LDCU UR4, c[0x0][0xb30] ;  /* 0x00016600ff0477ac */ /* 0x000ee20008000800 */
[----:B----4-:R-:W-:-:S02]  /*48d0*/  UIMAD.WIDE.U32 UR6, UR30, UR32, URZ ;  /* 0x000000201e0672a5 */ /* 0x010fc4000f8e00ff */
[----:B-1----:R-:W-:Y:S02]  /*48e0*/  UIMAD.WIDE.U32 UR8, UR27, UR35, URZ ;  /* 0x000000231b0872a5 */ /* 0x002fe4000f8e00ff */
[----:B------:R-:W-:Y:S02]  /*48f0*/  USEL UR37, URZ, 0x1, UP5 ;  /* 0x00000001ff257887 */ /* 0x000fe4000a800000 */
[----:B------:R-:W-:Y:S02]  /*4900*/  UISETP.NE.U32.AND UP6, UPT, UR28, URZ, UPT ;  /* 0x000000ff1c00728c */ /* 0x000fe4000bfc5070 */
[----:B------:R-:W-:Y:S01]  /*4910*/  UISETP.NE.AND.EX UP5, UPT, UR5, URZ, UPT, UP0 ;  /* 0x000000ff0500728c */ /* 0x000fe2000bfa5300 */
[----:B------:R-:W-:Y:S01]  /*4920*/  UMOV UR24, 0x400 ;  /* 0x0000040000187882 */ /* 0x000fe20000000000 */
[----:B------:R-:W-:Y:S01]  /*4930*/  UISETP.NE.AND UP0, UPT, UR39, 0x1, UPT ;  /* 0x000000012700788c */ /* 0x000fe2000bf05270 */
[----:B------:R-:W-:Y:S01]  /*4940*/  UMOV UR6, UR7 ;  /* 0x0000000700067c82 */ /* 0x000fe20008000000 */
[----:B------:R-:W-:Y:S01]  /*4950*/  UMOV UR31, UR9 ;  /* 0x00000009001f7c82 */ /* 0x000fe20008000000 */
[----:B--2---:R-:W-:Y:S01]  /*4960*/  UISETP.NE.AND UP0, UPT, UR16, 0x1, UPT ;  /* 0x000000011000788c */ /* 0x004fe2000bf05270 */
[----:B------:R-:W-:Y:S01]  /*4970*/  UMOV UR25, URZ ;  /* 0x000000ff00197c82 */ /* 0x000fe20008000000 */
[----:B------:R-:W-:-:S02]  /*4980*/  UPLOP3.LUT UP4, UPT, UPT, UPT, UPT, 0x40, 0x4 ;  /* 0x000000000004789c */ /* 0x000fc40003f8e870 */
[----:B------:R-:W-:Y:S01]  /*4990*/  UISETP.GE.AND UP2, UPT, UR39, 0x1, UPT ;  /* 0x000000012700788c */ /* 0x000fe2000bf46270 */
[----:B------:R-:W1:Y:S01]  /*49a0*/  LDCU.64 UR14, c[0x0][0xb28] ;  /* 0x00016500ff0e77ac */ /* 0x000e620008000a00 */
[----:B------:R-:W-:Y:S02]  /*49b0*/  ULEA UR24, UR55, UR24, 0x18 ;  /* 0x0000001837187291 */ /* 0x000fe4000f8ec0ff */
[----:B------:R-:W-:Y:S02]  /*49c0*/  UISETP.NE.AND.EX UP6, UPT, UR29, URZ, UPT, UP6 ;  /* 0x000000ff1d00728c */ /* 0x000fe4000bfc5360 */
[----:B------:R-:W-:Y:S02]  /*49d0*/  USHF.R.U32.HI UR36, URZ, UR33, UR6 ;  /* 0x00000021ff247299 */ /* 0x000fe40008011606 */
[----:B---3--:R-:W-:Y:S02]  /*49e0*/  USHF.R.U32.HI UR31, URZ, UR38, UR31 ;  /* 0x00000026ff1f7299 */ /* 0x008fe4000801161f */
[----:B------:R-:W-:-:S02]  /*49f0*/  UISETP.NE.AND UP0, UPT, UR34, 0x1, UPT ;  /* 0x000000012200788c */ /* 0x000fc4000bf05270 */
[----:B------:R-:W-:-:S11]  /*4a00*/  UISETP.NE.AND UP3, UPT, UR4, 0x1, UPT ;  /* 0x000000010400788c */ /* 0x000fd6000bf65270 */
.L_x_87:
[C---:B------:R-:W-:Y:S02]  /*4a10*/  LEA R3, R10.reuse, UR24, 0x3 ;  /* 0x000000180a037c11 */ /* 0x040fe4000f8e18ff */
[----:B------:R-:W-:Y:S02]  /*4a20*/  SHF.L.U32 R0, R9, 0x1f, RZ ;  /* 0x0000001f09007819 */ /* 0x000fe400000006ff */
[----:B------:R-:W-:Y:S02]  /*4a30*/  LEA R5, R10, UR24, 0x4 ;  /* 0x000000180a057c11 */ /* 0x000fe4000f8e20ff */
[----:B--2---:R-:W2:Y:S02]  /*4a40*/  SYNCS.PHASECHK.TRANS64.TRYWAIT P0, [R3+URZ+0x80], R0 ;  /* 0x00008000030075a7 */ /* 0x004ea400080011ff */
[----:B--2---:R-:W-:Y:S05]  /*4a50*/  @!P0 BRA `(.L_x_80) ;  /* 0x0000002800f08947 */ /* 0x004fea0003800000 */
.L_x_143:
[----:B------:R-:W3:Y:S01]  /*4a60*/  LDS.128 R4, [R5+0x110] ;  /* 0x0001100005047984 */ /* 0x000ee20000000c00 */
[----:B------:R-:W-:Y:S01]  /*4a70*/  UISETP.GE.AND UP0, UPT, UR39, 0x1, UPT ;  /* 0x000000012700788c */ /* 0x000fe2000bf06270 */
[----:B------:R-:W-:Y:S01]  /*4a80*/  @!PT LDS RZ, [RZ] ;  /* 0x00000000fffff984 */ /* 0x000fe20000000800 */
[----:B------:R-:W-:Y:S01]  /*4a90*/  @!PT LDS RZ, [RZ] ;  /* 0x00000000fffff984 */ /* 0x000fe20000000800 */
[----:B------:R-:W-:Y:S01]  /*4aa0*/  @!PT LDS RZ, [RZ] ;  /* 0x00000000fffff984 */ /* 0x000fe20000000800 */
[----:B------:R-:W-:Y:S01]  /*4ab0*/  @!PT LDS RZ, [RZ] ;  /* 0x00000000fffff984 */ /* 0x000fe20000000800 */
[----:B------:R4:W-:Y:S06]  /*4ac0*/  MEMBAR.ALL.CTA ;  /* 0x0000000000007992 */ /* 0x0009ec0000008000 */
[----:B----4-:R-:W4:Y:S01]  /*4ad0*/  FENCE.VIEW.ASYNC.S ;  /* 0x00000000000073c6 */ /* 0x010f220000000000 */
[----:B---3--:R-:W-:Y:S11]  /*4ae0*/  LOP3.LUT P0, RZ, R6, 0x1, RZ, 0xc0, !PT ;  /* 0x0000000106ff7812 */ /* 0x008ff6000780c0ff */
[----:B------:R-:W-:Y:S02]  /*4af0*/  @!UPT UIADD3 URZ, UPT, UPT, URZ, URZ, URZ ;  /* 0x000000fffffff290 */ /* 0x000fe4000fffe0ff */
[----:B----4-:R-:W-:Y:S01]  /*4b00*/  VOTEU.ANY UP2, P0 ;  /* 0x0000000000ff7886 */ /* 0x010fe20000040100 */
[----:B------:R-:W-:Y:S11]  /*4b10*/  PLOP3.LUT P0, PT, PT, PT, UP2, 0x80, 0x8 ;  /* 0x000000000008781c */ /* 0x000ff60003f0f028 */
[----:B------:R-:W-:Y:S02]  /*4b20*/  @!UPT UIADD3 URZ, UPT, UPT, URZ, URZ, URZ ;  /* 0x000000fffffff290 */ /* 0x000fe4000fffe0ff */
[----:B--2---:R-:W-:Y:S02]  /*4b30*/  @P0 SHF.R.U32.HI R0, RZ, 0x10, R5 ;  /* 0x00000010ff000819 */ /* 0x004fe40000011605 */
[----:B------:R-:W-:Y:S02]  /*4b40*/  @P0 MOV R2, R4 ;  /* 0x0000000400020202 */ /* 0x000fe40000000f00 */
[----:B------:R-:W-:Y:S01]  /*4b50*/  @P0 R2UR UR4, R0 ;  /* 0x00000000000402ca */ /* 0x000fe200000e0000 */
[----:B------:R-:W-:Y:S01]  /*4b60*/  VIADD R0, R3, 0x90 ;  /* 0x0000009003007836 */ /* 0x000fe20000000000 */
[----:B------:R-:W-:Y:S02]  /*4b70*/  @P0 LOP3.LUT R4, R5, 0xffff, RZ, 0xc0, !PT ;  /* 0x0000ffff05040812 */ /* 0x000fe400078ec0ff */
[----:B------:R-:W-:Y:S02]  /*4b80*/  @P0 R2UR UR6, R2 ;  /* 0x00000000020602ca */ /* 0x000fe400000e0000 */
[----:B------:R-:W-:Y:S02]  /*4b90*/  PRMT R0, RZ, 0x654, R0 ;  /* 0x00000654ff007816 */ /* 0x000fe40000000000 */
[----:B------:R-:W-:Y:S02]  /*4ba0*/  @P0 R2UR UR5, R4 ;  /* 0x00000000040502ca */ /* 0x000fe400000e0000 */
[----:B------:R2:W-:Y:S03]  /*4bb0*/  SYNCS.ARRIVE.TRANS64.RED.A1T0 RZ, [R0+URZ], RZ ;  /* 0x000000ff00ff79a7 */ /* 0x0005e600081004ff */
[----:B------:R-:W-:Y:S04]  /*4bc0*/  @UP2 UMOV UR26, UR4 ;  /* 0x00000004001a2c82 */ /* 0x000fe80008000000 */
[----:B------:R-:W-:Y:S04]  /*4bd0*/  @UP2 UMOV UR13, UR6 ;  /* 0x00000006000d2c82 */ /* 0x000fe80008000000 */
[----:B------:R-:W-:Y:S01]  /*4be0*/  @UP2 UMOV UR7, UR5 ;  /* 0x0000000500072c82 */ /* 0x000fe20008000000 */
[----:B------:R-:W-:Y:S05]  /*4bf0*/  BRA.U !UP0, `(.L_x_81) ;  /* 0x0000000108c07547 */ /* 0x000fea000b800000 */
[----:B------:R-:W-:Y:S02]  /*4c00*/  UIMAD.WIDE.U32 UR10, UR7, UR35, URZ ;  /* 0x00000023070a72a5 */ /* 0x000fe4000f8e00ff */
[----:B------:R-:W-:Y:S02]  /*4c10*/  UP2UR UR12, UPR, URZ, 0x4 ;  /* 0x00000004ff0c7883 */ /* 0x000fe40008000000 */
[----:B------:R-:W-:Y:S02]  /*4c20*/  UISETP.NE.AND UP2, UPT, UR34, 0x1, UPT ;  /* 0x000000012200788c */ /* 0x000fe4000bf45270 */
[----:B------:R-:W-:Y:S02]  /*4c30*/  UIMAD.WIDE.U32 UR18, UR13, UR32, URZ ;  /* 0x000000200d1272a5 */ /* 0x000fe4000f8e00ff */
[----:B------:R-:W-:Y:S02]  /*4c40*/  USEL UR4, UR27, UR31, !UP2 ;  /* 0x0000001f1b047287 */ /* 0x000fe4000d000000 */
[----:B------:R-:W-:Y:S02]  /*4c50*/  UISETP.NE.AND UP0, UPT, UR16, 0x1, UPT ;  /* 0x000000011000788c */ /* 0x000fe4000bf05270 */
[----:B------:R-:W-:Y:S02]  /*4c60*/  UP2UR UR17, UPR, URZ, 0x2 ;  /* 0x00000002ff117883 */ /* 0x000fe40008000000 */
[----:B------:R-:W-:Y:S02]  /*4c70*/  UISETP.NE.AND UP1, UPT, UR39, 0x1, UPT ;  /* 0x000000012700788c */ /* 0x000fe4000bf25270 */
[----:B-1----:R-:W-:Y:S02]  /*4c80*/  UIMAD.WIDE.U32 UR20, UR4, UR14, URZ ;  /* 0x0000000e041472a5 */ /* 0x002fe4000f8e00ff */
[----:B------:R-:W-:Y:S01]  /*4c90*/  USEL UR8, UR30, UR36, !UP0 ;  /* 0x000000241e087287 */ /* 0x000fe2000c000000 */
[----:B------:R-:W-:Y:S02]  /*4ca0*/  UMOV UR5, UR11 ;  /* 0x0000000b00057c82 */ /* 0x000fe40008000000 */
[----:B------:R-:W-:Y:S02]  /*4cb0*/  USHF.R.U32.HI UR6, URZ, UR38, UR5 ;  /* 0x00000026ff067299 */ /* 0x000fe40008011605 */
[----:B------:R-:W-:Y:S02]  /*4cc0*/  UIMAD.WIDE.U32 UR22, UR8, UR14, URZ ;  /* 0x0000000e081672a5 */ /* 0x000fe4000f8e00ff */
[----:B------:R-:W-:Y:S02]  /*4cd0*/  USEL UR6, UR7, UR6, !UP2 ;  /* 0x0000000607067287 */ /* 0x000fe4000d000000 */
[----:B------:R-:W-:Y:S02]  /*4ce0*/  UISETP.NE.AND UP2, UPT, UR12, URZ, UPT ;  /* 0x000000ff0c00728c */ /* 0x000fe4000bf45270 */
[----:B------:R-:W-:Y:S01]  /*4cf0*/  UIMAD.WIDE.U32 UR10, UR6, UR14, URZ ;  /* 0x0000000e060a72a5 */ /* 0x000fe2000f8e00ff */
[----:B------:R-:W-:Y:S02]  /*4d00*/  UMOV UR5, UR19 ;  /* 0x0000001300057c82 */ /* 0x000fe40008000000 */
[----:B------:R-:W-:Y:S03]  /*4d10*/  USHF.R.U32.HI UR9, URZ, UR33, UR5 ;  /* 0x00000021ff097299 */ /* 0x000fe60008011605 */
[----:B------:R-:W-:Y:S02]  /*4d20*/  UMOV UR5, UR21 ;  /* 0x0000001500057c82 */ /* 0x000fe40008000000 */
[----:B------:R-:W-:Y:S03]  /*4d30*/  @UP1 USHF.R.U32.HI UR4, URZ, UR15, UR5 ;  /* 0x0000000fff041299 */ /* 0x000fe60008011605 */
[----:B------:R-:W-:Y:S01]  /*4d40*/  UMOV UR5, UR23 ;  /* 0x0000001700057c82 */ /* 0x000fe20008000000 */
[----:B------:R-:W-:Y:S02]  /*4d50*/  UIMAD UR4, UR39, UR4, URZ ;  /* 0x00000004270472a4 */ /* 0x000fe4000f8e02ff */
[----:B------:R-:W-:Y:S02]  /*4d60*/  @UP1 USHF.R.U32.HI UR8, URZ, UR15, UR5 ;  /* 0x0000000fff081299 */ /* 0x000fe40008011605 */
[----:B------:R-:W-:Y:S02]  /*4d70*/  USEL UR5, UR13, UR9, !UP0 ;  /* 0x000000090d057287 */ /* 0x000fe4000c000000 */
[----:B------:R-:W-:Y:S02]  /*4d80*/  UIMAD UR9, UR39, UR8, URZ ;  /* 0x00000008270972a4 */ /* 0x000fe4000f8e02ff */
[----:B------:R-:W-:Y:S03]  /*4d90*/  UISETP.GE.AND UP0, UPT, UR6, UR4, UPT ;  /* 0x000000040600728c */ /* 0x000fe6000bf06270 */
[----:B------:R-:W-:Y:S01]  /*4da0*/  UMOV UR4, UR11 ;  /* 0x0000000b00047c82 */ /* 0x000fe20008000000 */
[----:B------:R-:W-:Y:S02]  /*4db0*/  UISETP.GE.OR UP0, UPT, UR5, UR9, UP0 ;  /* 0x000000090500728c */ /* 0x000fe40008706670 */
[----:B------:R-:W-:Y:S02]  /*4dc0*/  USHF.R.U32.HI UR4, URZ, UR15, UR4 ;  /* 0x0000000fff047299 */ /* 0x000fe40008011604 */
[----:B------:R-:W-:Y:S02]  /*4dd0*/  UIMAD.WIDE.U32 UR10, UR5, UR14, URZ ;  /* 0x0000000e050a72a5 */ /* 0x000fe4000f8e00ff */
[----:B------:R-:W-:Y:S04]  /*4de0*/  USEL UR12, UR6, UR4, !UP1 ;  /* 0x00000004060c7287 */ /* 0x000fe8000c800000 */
[----:B------:R-:W-:Y:S01]  /*4df0*/  UIADD3 UR9, UPT, UPT, -UR12, URZ, URZ ;  /* 0x000000ff0c097290 */ /* 0x000fe2000fffe1ff */
[----:B------:R-:W-:Y:S02]  /*4e00*/  @!UP0 UMOV UR4, UR11 ;  /* 0x0000000b00048c82 */ /* 0x000fe40008000000 */
[----:B------:R-:W-:Y:S02]  /*4e10*/  @!UP0 USHF.R.U32.HI UR4, URZ, UR15, UR4 ;  /* 0x0000000fff048299 */ /* 0x000fe40008011604 */
[----:B------:R-:W-:Y:S02]  /*4e20*/  UIMAD UR9, UR39, UR9, UR6 ;  /* 0x00000009270972a4 */ /* 0x000fe4000f8e0206 */
[----:B------:R-:W-:Y:S02]  /*4e30*/  @!UP0 USEL UR4, UR5, UR4, !UP1 ;  /* 0x0000000405048287 */ /* 0x000fe4000c800000 */
[----:B------:R-:W-:Y:S02]  /*4e40*/  UISETP.NE.AND UP1, UPT, UR17, URZ, UPT ;  /* 0x000000ff1100728c */ /* 0x000fe4000bf25270 */
[----:B------:R-:W-:Y:S02]  /*4e50*/  @!UP0 UIMAD UR9, UR8, UR9, UR4 ;  /* 0x00000009080982a4 */ /* 0x000fe4000f8e0204 */
[----:B------:R-:W-:Y:S02]  /*4e60*/  @!UP0 UIADD3 UR10, UPT, UPT, UR12, -UR4, URZ ;  /* 0x800000040c0a8290 */ /* 0x000fe4000fffe0ff */
[----:B------:R-:W-:Y:S02]  /*4e70*/  UIADD3 UR4, UPT, UPT, -UR5, URZ, URZ ;  /* 0x000000ff05047290 */ /* 0x000fe4000fffe1ff */
[----:B------:R-:W-:Y:S02]  /*4e80*/  UIADD3 UR8, UPT, UPT, -UR6, URZ, URZ ;  /* 0x000000ff06087290 */ /* 0x000fe4000fffe1ff */
[----:B------:R-:W-:Y:S02]  /*4e90*/  @!UP0 UIMAD UR6, UR10, UR39, UR5 ;  /* 0x000000270a0682a4 */ /* 0x000fe4000f8e0205 */
[----:B------:R-:W-:Y:S02]  /*4ea0*/  UIMAD UR13, UR16, UR4, UR13 ;  /* 0x00000004100d72a4 */ /* 0x000fe4000f8e020d */
[----:B------:R-:W-:Y:S01]  /*4eb0*/  UIMAD UR7, UR34, UR8, UR7 ;  /* 0x00000008220772a4 */ /* 0x000fe2000f8e0207 */
[----:B------:R-:W-:Y:S02]  /*4ec0*/  @!UP0 UMOV UR5, UR9 ;  /* 0x0000000900058c82 */ /* 0x000fe40008000000 */
[----:B------:R-:W-:Y:S02]  /*4ed0*/  UIMAD UR13, UR5, UR16, UR13 ;  /* 0x00000010050d72a4 */ /* 0x000fe4000f8e020d */
[----:B------:R-:W-:Y:S11]  /*4ee0*/  UIMAD UR7, UR6, UR34, UR7 ;  /* 0x00000022060772a4 */ /* 0x000ff6000f8e0207 */
[----:B------:R-:W-:Y:S01]  /*4ef0*/  @!UPT UIADD3 URZ, UPT, UPT, URZ, URZ, URZ ;  /* 0x000000fffffff290 */ /* 0x000fe2000fffe0ff */
.L_x_81:
[----:B------:R-:W3:Y:S01]  /*4f00*/  @!UP3 LDCU.128 UR20, c[0x0][0xb10] ;  /* 0x00016200ff14b7ac */ /* 0x000ee20008000c00 */
[----:B------:R-:W-:Y:S04]  /*4f10*/  ISETP.NE.U32.AND P0, PT, RZ, UR28, PT ;  /* 0x0000001cff007c0c */ /* 0x000fe8000bf05070 */
[----:B------:R-:W-:Y:S01]  /*4f20*/  ISETP.NE.AND.EX P0, PT, RZ, UR29, PT, P0 ;  /* 0x0000001dff007c0c */ /* 0x000fe2000bf05300 */
[----:B------:R-:W4:Y:S01]  /*4f30*/  @!UP3 LDCU UR5, c[0x0][0xb0c] ;  /* 0x00016180ff05b7ac */ /* 0x000f220008000800 */
[----:B---3--:R-:W-:Y:S07]  /*4f40*/  UIMAD.WIDE.U32 UR8, UR13, UR20, URZ ;  /* 0x000000140d0872a5 */ /* 0x008fee000f8e00ff */
[----:B------:R-:W-:Y:S01]  /*4f50*/  @!UP3 UMOV UR4, UR9 ;  /* 0x000000090004bc82 */ /* 0x000fe20008000000 */
[----:B----4-:R-:W-:Y:S02]  /*4f60*/  @!UP3 UISETP.NE.AND UP0, UPT, UR5, 0x1, UPT ;  /* 0x000000010500b88c */ /* 0x010fe4000bf05270 */
[----:B------:R-:W-:Y:S02]  /*4f70*/  @!UP3 USHF.R.U32.HI UR4, URZ, UR21, UR4 ;  /* 0x00000015ff04b299 */ /* 0x000fe40008011604 */
[----:B------:R-:W-:Y:S02]  /*4f80*/  UIMAD.WIDE.U32 UR8, UR7, UR23, URZ ;  /* 0x00000017070872a5 */ /* 0x000fe4000f8e00ff */
[----:B------:R-:W-:Y:S02]  /*4f90*/  @!UP3 USEL UR10, UR13, UR4, !UP0 ;  /* 0x000000040d0ab287 */ /* 0x000fe4000c000000 */
[----:B------:R-:W-:Y:S03]  /*4fa0*/  @!UP3 UISETP.NE.AND UP0, UPT, UR22, 0x1, UPT ;  /* 0x000000011600b88c */ /* 0x000fe6000bf05270 */
[----:B------:R-:W-:Y:S02]  /*4fb0*/  @!UP3 UMOV UR6, UR9 ;  /* 0x000000090006bc82 */ /* 0x000fe40008000000 */
[----:B------:R-:W3:Y:S02]  /*4fc0*/  @!UP3 LDCU UR4, c[0x0][0xb20] ;  /* 0x00016400ff04b7ac */ /* 0x000ee40008000800 */
[----:B---3--:R-:W-:Y:S04]  /*4fd0*/  @!UP3 USHF.R.U32.HI UR6, URZ, UR4, UR6 ;  /* 0x00000004ff06b299 */ /* 0x008fe80008011606 */
[----:B------:R-:W-:Y:S04]  /*4fe0*/  @!UP3 USEL UR6, UR7, UR6, !UP0 ;  /* 0x000000060706b287 */ /* 0x000fe8000c000000 */
[----:B------:R-:W-:Y:S02]  /*4ff0*/  @!UP3 UIADD3 UR4, UPT, UPT, -UR10, UR6, URZ ;  /* 0x000000060a04b290 */ /* 0x000fe4000fffe1ff */
[----:B------:R-:W-:Y:S02]  /*5000*/  @!UP3 UIADD3 UR6, UPT, UPT, UR10, -UR6, URZ ;  /* 0x800000060a06b290 */ /* 0x000fe4000fffe0ff */
[----:B------:R-:W-:Y:S02]  /*5010*/  @!UP3 UIMAD UR13, UR4, UR5, UR13 ;  /* 0x00000005040db2a4 */ /* 0x000fe4000f8e020d */
[----:B------:R-:W-:Y:S01]  /*5020*/  @!UP3 UIMAD UR7, UR6, UR22, UR7 ;  /* 0x000000160607b2a4 */ /* 0x000fe2000f8e0207 */
[----:B------:R-:W-:Y:S11]  /*5030*/  BRA.U UP4, `(.L_x_82) ;  /* 0x0000000104107547 */ /* 0x000ff6000b800000 */
[----:B--2---:R-:W-:Y:S04]  /*5040*/  MOV R0, UR37 ;  /* 0x0000002500007c02 */ /* 0x004fe80008000f00 */
[----:B------:R-:W-:Y:S04]  /*5050*/  SHF.L.U32 R3, R0, 0x1f, RZ ;  /* 0x0000001f00037819 */ /* 0x000fe800000006ff */
[----:B------:R-:W2:Y:S02]  /*5060*/  SYNCS.PHASECHK.TRANS64.TRYWAIT P1, [UR24+0x78], R3 ;  /* 0x00007803ff0075a7 */ /* 0x000ea40008021118 */
[----:B--2---:R-:W-:Y:S05]  /*5070*/  @!P1 BRA `(.L_x_83) ;  /* 0x00000024007c9947 */ /* 0x004fea0003800000 */
.L_x_82:
[----:B------:R-:W-:Y:S05]  /*5080*/  BRA.U !UP6, `(.L_x_84) ;  /* 0x000000010e387547 */ /* 0x000fea000b800000 */
[----:B------:R-:W-:Y:S01]  /*5090*/  UPLOP3.LUT UP1, UPT, UPT, UPT, UP5, 0x80, 0x8 ;  /* 0x000000000008789c */ /* 0x000fe20003f2f050 */
[----:B--2---:R-:W-:Y:S01]  /*50a0*/  HFMA2 R0, -RZ, RZ, 0, 5.9604644775390625e-08 ;  /* 0x00000001ff007431 */ /* 0x004fe200000001ff */
[----:B------:R-:W2:Y:S01]  /*50b0*/  LDCU.64 UR8, c[0x0][0x358] ;  /* 0x00006b00ff0877ac */ /* 0x000ea20008000a00 */
[----:B------:R-:W-:Y:S03]  /*50c0*/  IMAD.MOV.U32 R23, RZ, RZ, 0x1 ;  /* 0x00000001ff177424 */ /* 0x000fe600078e00ff */
[----:B------:R-:W-:Y:S05]  /*50d0*/  PLOP3.LUT P1, PT, PT, PT, UP1, 0x80, 0x8 ;  /* 0x000000000008781c */ /* 0x000fea0003f2f018 */
[----:B------:R-:W3:Y:S01]  /*50e0*/  @UP1 LDCU.64 UR4, c[0x0][0x888] ;  /* 0x00011100ff0417ac */ /* 0x000ee20008000a00 */
[----:B------:R-:W-:Y:S07]  /*50f0*/  @UP1 UIMAD UR6, UR60, UR28, URZ ;  /* 0x0000001c3c0612a4 */ /* 0x000fee000f8e02ff */
[----:B------:R-:W-:Y:S01]  /*5100*/  @!P1 PRMT R23, R0, 0x7610, R23 ;  /* 0x0000761000179816 */ /* 0x000fe20000000017 */
[----:B---3--:R-:W-:Y:S06]  /*5110*/  @UP1 UIMAD.WIDE UR4, UR6, 0x4, UR4 ;  /* 0x00000004060418a5 */ /* 0x008fec000f8e0204 */
[----:B------:R-:W-:Y:S01]  /*5120*/  IMAD.U32 R2, RZ, RZ, UR4 ;  /* 0x00000004ff027e24 */ /* 0x000fe2000f8e00ff */
[----:B------:R-:W-:Y:S04]  /*5130*/  MOV R3, UR5 ;  /* 0x0000000500037c02 */ /* 0x000fe80008000f00 */
[----:B------:R-:W3:Y:S01]  /*5140*/  @!UP1 LDCU UR4, c[0x0][0x880] ;  /* 0x00011000ff0497ac */ /* 0x000ee20008000800 */
[----:B--2--5:R4:W5:Y:S02]  /*5150*/  @P1 LDG.E R19, desc[UR8][R2.64] ;  /* 0x0000000802131981 */ /* 0x024964000c1e1900 */
[----:B---34-:R-:W-:Y:S07]  /*5160*/  @!P1 IMAD.U32 R19, RZ, RZ, UR4 ;  /* 0x00000004ff139e24 */ /* 0x018fee000f8e00ff */
.L_x_84:
[----:B-----5:R-:W-:Y:S01]  /*5170*/  @!P0 FSETP.EQ.AND P2, PT, R19, RZ, PT ;  /* 0x000000ff1300820b */ /* 0x020fe20003f42000 */
[----:B------:R-:W-:Y:S01]  /*5180*/  @!UPT UIADD3 URZ, UPT, UPT, URZ, URZ, URZ ;  /* 0x000000fffffff290 */ /* 0x000fe2000fffe0ff */
[----:B------:R-:W-:Y:S11]  /*5190*/  @!P0 BRA `(.L_x_85) ;  /* 0x0000000000148947 */ /* 0x000ff60003800000 */
[----:B------:R-:W-:Y:S02]  /*51a0*/  LOP3.LUT P0, RZ, R23, 0xff, RZ, 0xc0, !PT ;  /* 0x000000ff17ff7812 */ /* 0x000fe4000780c0ff */
[----:B------:R-:W-:Y:S04]  /*51b0*/  PLOP3.LUT P2, PT, PT, PT, UP1, 0x80, 0x8 ;  /* 0x000000000008781c */ /* 0x000fe80003f4f018 */
[----:B------:R-:W-:Y:S07]  /*51c0*/  PLOP3.LUT P2, PT, P2, PT, PT, 0x8, 0x80 ;  /* 0x000000000080781c */ /* 0x000fee000174e170 */
[----:B------:R-:W-:Y:S11]  /*51d0*/  @P0 FSETP.EQ.AND P2, PT, R19, RZ, PT ;  /* 0x000000ff1300020b */ /* 0x000ff60003f42000 */
[----:B------:R-:W-:Y:S02]  /*51e0*/  @!UPT UIADD3 URZ, UPT, UPT, URZ, URZ, URZ ;  /* 0x000000fffffff290 */ /* 0x000fe4000fffe0ff */
.L_x_85:
[----:B------:R-:W-:Y:S01]  /*51f0*/  ULEA UR4, UR25, UR24, 0x3 ;  /* 0x0000001819047291 */ /* 0x000fe2000f8e18ff */
[----:B--2---:R-:W-:Y:S02]  /*5200*/  SHF.L.U32 R0, R11, 0x1f, RZ ;  /* 0x0000001f0b007819 */ /* 0x004fe400000006ff */
[----:B------:R-:W-:Y:S01]  /*5210*/  ELECT P1, URZ, PT ;  /* 0x0000000000ff782f */ /* 0x000fe20003820000 */
[----:B------:R-:W-:Y:S05]  /*5220*/  VIADD R10, R10, 0x1 ;  /* 0x000000010a0a7836 */ /* 0x000fea0000000000 */
[----:B------:R-:W2:Y:S02]  /*5230*/  SYNCS.PHASECHK.TRANS64.TRYWAIT P0, [UR4+0x60], R0 ;  /* 0x00006000ff0075a7 */ /* 0x000ea40008001104 */
[----:B--2---:R-:W-:Y:S05]  /*5240*/  @!P0 BRA `(.L_x_86) ;  /* 0x0000002400208947 */ /* 0x004fea0003800000 */
.L_x_146:
[----:B------:R-:W-:Y:S01]  /*5250*/  UIADD3 UR9, UPT, UPT, UR4, 0x50, URZ ;  /* 0x0000005004097890 */ /* 0x000fe2000fffe0ff */
[----:B------:R-:W-:Y:S01]  /*5260*/  PLOP3.LUT P1, PT, P2, P1, PT, 0xf2, 0x2f ;  /* 0x00000000002f781c */ /* 0x000fe20001723e72 */
[----:B------:R-:W-:Y:S01]  /*5270*/  UPLOP3.LUT UP4, UPT, UPT, UPT, UPT, 0x80, 0x8 ;  /* 0x000000000008789c */ /* 0x000fe20003f8f070 */
[----:B------:R-:W-:Y:S01]  /*5280*/  R2UR UR23, R41 ;  /* 0x00000000291772ca */ /* 0x000fe200000e0000 */
[----:B------:R-:W-:Y:S01]  /*5290*/  UMOV UR20, 0x0 ;  /* 0x0000000000147882 */ /* 0x000fe20000000000 */
[----:B------:R-:W-:Y:S01]  /*52a0*/  UMOV UR21, 0x10000000 ;  /* 0x1000000000157882 */ /* 0x000fe20000000000 */
[----:B------:R-:W-:Y:S01]  /*52b0*/  UMOV UR12, UR60 ;  /* 0x0000003c000c7c82 */ /* 0x000fe20008000000 */
[----:B------:R-:W-:Y:S01]  /*52c0*/  R2UR UR22, R42 ;  /* 0x000000002a1672ca */ /* 0x000fe200000e0000 */
[----:B------:R-:W-:Y:S06]  /*52d0*/  UMOV UR60, UR26 ;  /* 0x0000001a003c7c82 */ /* 0x000fec0008000000 */
[----:B------:R-:W-:Y:S01]  /*52e0*/  VOTEU.ALL UP0, P1 ;  /* 0x0000000000ff7886 */ /* 0x000fe20000800000 */
[----:B------:R-:W-:Y:S04]  /*52f0*/  @!P1 IADD3 R2, P0, PT, R12, 0x580, RZ ;  /* 0x000005800c029810 */ /* 0x000fe80007f1e0ff */
[----:B------:R-:W-:Y:S01]  /*5300*/  @!UP0 ULEA UR5, UR25, UR24, 0xb ;  /* 0x0000001819058291 */ /* 0x000fe2000f8e58ff */
[----:B--2---:R-:W-:Y:S01]  /*5310*/  @!P1 IMAD.X R0, RZ, RZ, R13, P0 ;  /* 0x000000ffff009224 */ /* 0x004fe200000e060d */
[----:B------:R-:W-:Y:S01]  /*5320*/  @!UP0 USHF.L.U32 UR10, UR44, 0x4, URZ ;  /* 0x000000042c0a8899 */ /* 0x000fe200080006ff */
[----:B------:R-:W-:Y:S01]  /*5330*/  @!P1 R2UR UR6, R2 ;  /* 0x00000000020692ca */ /* 0x000fe200000e0000 */
[----:B------:R-:W-:Y:S01]  /*5340*/  @!UP0 UIADD3 UR8, UPT, UPT, UR5, 0x200, URZ ;  /* 0x0000020005088890 */ /* 0x000fe2000fffe0ff */
[C---:B------:R-:W-:Y:S01]  /*5350*/  ISETP.NE.AND P0, PT, R10.reuse, 0x2, PT ;  /* 0x000000020a00780c */ /* 0x040fe20003f05270 */
[----:B------:R-:W-:Y:S02]  /*5360*/  UIADD3 UR5, UPT, UPT, UR25, 0x1, URZ ;  /* 0x0000000119057890 */ /* 0x000fe4000fffe0ff */
[----:B------:R-:W-:Y:S01]  /*5370*/  @!UP0 USHF.L.U32 UR11, UR45, 0x6, URZ ;  /* 0x000000062d0b8899 */ /* 0x000fe200080006ff */
[----:B------:R-:W-:Y:S01]  /*5380*/  SEL R10, R10, RZ, P0 ;  /* 0x000000ff0a0a7207 */ /* 0x000fe20000000000 */
[----:B------:R-:W-:Y:S02]  /*5390*/  UISETP.NE.AND UP0, UPT, UR5, 0x2, UPT ;  /* 0x000000020500788c */ /* 0x000fe4000bf05270 */
[----:B------:R-:W-:Y:S02]  /*53a0*/  UIADD3 UR44, UPT, UPT, UR7, UR23, URZ ;  /* 0x00000017072c7290 */ /* 0x000fe4000fffe0ff */
[----:B------:R-:W-:Y:S01]  /*53b0*/  USEL UR25, UR5, URZ, UP0 ;  /* 0x000000ff05197287 */ /* 0x000fe20008000000 */
[----:B------:R-:W-:Y:S01]  /*53c0*/  @!P1 R2UR UR5, R0 ;  /* 0x00000000000592ca */ /* 0x000fe200000e0000 */
[----:B------:R-:W-:Y:S01]  /*53d0*/  IMAD.U32 R2, RZ, RZ, UR6 ;  /* 0x00000006ff027e24 */ /* 0x000fe2000f8e00ff */
[----:B------:R-:W-:Y:S01]  /*53e0*/  USEL UR17, URZ, 0x1, UP0 ;  /* 0x00000001ff117887 */ /* 0x000fe20008000000 */
[----:B------:R-:W-:Y:S01]  /*53f0*/  SEL R0, RZ, 0x1, P0 ;  /* 0x00000001ff007807 */ /* 0x000fe20000000000 */
[----:B------:R-:W-:Y:S01]  /*5400*/  VOTEU.ALL UP0, P1 ;  /* 0x0000000000ff7886 */ /* 0x000fe20000800000 */
[----:B------:R-:W-:Y:S01]  /*5410*/  UIADD3 UR45, UPT, UPT, UR13, UR22, URZ ;  /* 0x000000160d2d7290 */ /* 0x000fe2000fffe0ff */
[----:B------:R-:W-:Y:S02]  /*5420*/  @!P1 R2UR UR18, R2 ;  /* 0x00000000021292ca */ /* 0x000fe400000e0000 */
[----:B------:R-:W-:Y:S02]  /*5430*/  LOP3.LUT R9, R9, R0, RZ, 0x3c, !PT ;  /* 0x0000000009097212 */ /* 0x000fe400078e3cff */
[----:B------:R-:W-:Y:S03]  /*5440*/  LOP3.LUT R11, R11, UR17, RZ, 0x3c, !PT ;  /* 0x000000110b0b7c12 */ /* 0x000fe6000f8e3cff */
[----:B------:R-:W-:Y:S01]  /*5450*/  IMAD.U32 R3, RZ, RZ, UR5 ;  /* 0x00000005ff037e24 */ /* 0x000fe2000f8e00ff */
[----:B------:R-:W-:Y:S04]  /*5460*/  UPRMT UR5, UR55, 0x654, UR9 ;  /* 0x0000065437057896 */ /* 0x000fe80008000009 */
[----:B------:R-:W-:Y:S11]  /*5470*/  @!P1 R2UR UR19, R3 ;  /* 0x00000000031392ca */ /* 0x000ff600000e0000 */
[----:B------:R-:W-:Y:S02]  /*5480*/  @!UPT UIADD3 URZ, UPT, UPT, URZ, URZ, URZ ;  /* 0x000000fffffff290 */ /* 0x000fe4000fffe0ff */
[----:B------:R2:W-:Y:S01]  /*5490*/  @!UP0 UTMALDG.3D [UR8], [UR18], desc[UR20] ;  /* 0x00001408120085b4 */ /* 0x0005e20008011000 */
[----:B------:R2:W-:Y:S01]  /*54a0*/  @!P1 SYNCS.ARRIVE.TRANS64.RED.A0TR RZ, [UR4+0x50], R8 ;  /* 0x00005008ffff99a7 */ /* 0x0005e20008300404 */
[----:B------:R-:W-:Y:S01]  /*54b0*/  SYNCS.ARRIVE.TRANS64.RED.A1T0 RZ, [UR5], RZ ;  /* 0x000000ffffff79a7 */ /* 0x000fe20008100405 */
[----:B------:R-:W-:Y:S05]  /*54c0*/  BRA.U UP2, `(.L_x_87) ;  /* 0xfffffff502507547 */ /* 0x000fea000b83ffff */
[----:B------:R-:W-:Y:S01]  /*54d0*/  UIADD3 UR24, UPT, UPT, UR24, 0x60, URZ ;  /* 0x0000006018187890 */ /* 0x000fe2000fffe0ff */
[----:B------:R-:W-:-:S03]  /*54e0*/  SHF.L.U32 R3, R11, 0x1f, RZ ;  /* 0x0000001f0b037819 */ /* 0x000fc600000006ff */
[----:B------:R-:W-:-:S09]  /*54f0*/  ULEA UR4, UR25, UR24, 0x3 ;  /* 0x0000001819047291 */ /* 0x000fd2000f8e18ff */
[----:B------:R-:W3:Y:S02]  /*5500*/  SYNCS.PHASECHK.TRANS64.TRYWAIT P0, [UR4], R3 ;  /* 0x00000003ff0075a7 */ /* 0x000ee40008001104 */
[----:B---3--:R-:W-:Y:S05]  /*5510*/  @!P0 BRA `(.L_x_88) ;  /* 0x0000002000848947 */ /* 0x008fea0003800000 */
.L_x_148:
[----:B------:R-:W-:-:S04]  /*5520*/  UIADD3 UR4, UPT, UPT, UR25, 0x1, URZ ;  /* 0x0000000119047890 */ /* 0x000fc8000fffe0ff */
[----:B------:R-:W-:-:S04]  /*5530*/  UISETP.NE.AND UP0, UPT, UR4, 0x2, UPT ;  /* 0x000000020400788c */ /* 0x000fc8000bf05270 */
[----:B------:R-:W-:Y:S02]  /*5540*/  USEL UR5, URZ, 0x1, UP0 ;  /* 0x00000001ff057887 */ /* 0x000fe40008000000 */
[----:B------:R-:W-:-:S04]  /*5550*/  USEL UR4, UR4, URZ, UP0 ;  /* 0x000000ff04047287 */ /* 0x000fc80008000000 */
[----:B------:R-:W-:Y:S01]  /*5560*/  ULEA UR4, UR4, UR24, 0x3 ;  /* 0x0000001804047291 */ /* 0x000fe2000f8e18ff */
[----:B---3--:R-:W-:-:S04]  /*5570*/  LOP3.LUT R3, R11, UR5, RZ, 0x3c, !PT ;  /* 0x000000050b037c12 */ /* 0x008fc8000f8e3cff */
[----:B------:R-:W-:Y:S01]  /*5580*/  SHF.L.U32 R3, R3, 0x1f, RZ ;  /* 0x0000001f03037819 */ /* 0x000fe200000006ff */
[----:B------:R-:W-:-:S07]  /*5590*/  IMAD.U32 R0, RZ, RZ, UR4 ;  /* 0x00000004ff007e24 */ /* 0x000fce000f8e00ff */
.L_x_89:
[----:B---3--:R3:W4:Y:S02]  /*55a0*/  SYNCS.PHASECHK.TRANS64.TRYWAIT P0, [R0+URZ], R3 ;  /* 0x00000003000075a7 */ /* 0x00872400080011ff */
[----:B----4-:R-:W-:Y:S05]  /*55b0*/  @!P0 NANOSLEEP.SYNCS 0x989680 ;  /* 0x009896800000895d */ /* 0x010fea0003900000 */
[----:B------:R-:W4:Y:S02]  /*55c0*/  @!P0 SYNCS.PHASECHK.TRANS64 P0, [R0+URZ], R3 ;  /* 0x00000003000085a7 */ /* 0x000f2400080010ff */
[----:B-12-4-:R-:W-:Y:S05]  /*55d0*/  @P0 EXIT ;  /* 0x000000000000094d */ /* 0x016fea0003800000 */
[----:B------:R-:W-:Y:S05]  /*55e0*/  BRA `(.L_x_89) ;  /* 0xfffffffc00ec7947 */ /* 0x000fea000383ffff */
.L_x_79:
[----:B------:R-:W-:-:S06]  /*55f0*/  UISETP.GE.AND UP0, UPT, UR18, 0x4, UPT ;  /* 0x000000041200788c */ /* 0x000fcc000bf06270 */
[----:B------:R-:W-:-:S13]  /*5600*/  PLOP3.LUT P0, PT, PT, PT, UP0, 0x80, 0x8 ;  /* 0x000000000008781c */ /* 0x000fda0003f0f008 */
[----:B-1----:R-:W-:Y:S05]  /*5610*/  @!P0 EXIT ;  /* 0x000000000000894d */ /* 0x002fea0003800000 */
[----:B------:R-:W-:Y:S01]  /*5620*/  BAR.SYNC.DEFER_BLOCKING 0x6, 0xa0 ;  /* 0x0182800000007b1d */ /* 0x000fe20000010000 */
[C---:B------:R-:W-:Y:S01]  /*5630*/  IMAD.SHL.U32 R4, R50.reuse, 0x10, RZ ;  /* 0x0000001032047824 */ /* 0x040fe200078e00ff */
[----:B------:R-:W-:Y:S01]  /*5640*/  SHF.R.U32.HI R5, RZ, 0x1, R50 ;  /* 0x00000001ff057819 */ /* 0x000fe20000011632 */
[C---:B------:R-:W-:Y:S01]  /*5650*/  IMAD.SHL.U32 R49, R50.reuse, 0x8, RZ ;  /* 0x0000000832317824 */ /* 0x040fe200078e00ff */
[----:B------:R-:W-:Y:S01]  /*5660*/  CS2R R46, SRZ ;  /* 0x00000000002e7805 */ /* 0x000fe2000001ff00 */
[----:B------:R-:W-:Y:S01]  /*5670*/  IMAD.U32 R16, R50, 0x10000, RZ ;  /* 0x0001000032107824 */ /* 0x000fe200078e00ff */
[----:B------:R-:W-:Y:S02]  /*5680*/  UMOV UR43, 0x400 ;  /* 0x00000400002b7882 */ /* 0x000fe40000000000 */
[----:B------:R-:W1:Y:S01]  /*5690*/  LDC.64 R32, c[0x0][0x888] ;  /* 0x00022200ff207b82 */ /* 0x000e620000000a00 */
[----:B------:R-:W-:Y:S01]  /*56a0*/  ULEA UR43, UR55, UR43, 0x18 ;  /* 0x0000002b372b7291 */ /* 0x000fe2000f8ec0ff */
[----:B------:R-:W-:Y:S01]  /*56b0*/  LOP3.LUT R2, R4, 0x40, RZ, 0xc0, !PT ;  /* 0x0000004004027812 */ /* 0x000fe200078ec0ff */
[----:B------:R-:W-:Y:S01]  /*56c0*/  IMAD.MOV.U32 R48, RZ, RZ, 0x1 ;  /* 0x00000001ff307424 */ /* 0x000fe200078e00ff */
[----:B------:R-:W-:Y:S01]  /*56d0*/  LOP3.LUT R49, R49, 0x300, RZ, 0xc0, !PT ;  /* 0x0000030031317812 */ /* 0x000fe200078ec0ff */
[----:B------:R-:W-:Y:S01]  /*56e0*/  IMAD.MOV.U32 R43, RZ, RZ, RZ ;  /* 0x000000ffff2b7224 */ /* 0x000fe200078e00ff */
[----:B------:R-:W-:Y:S01]  /*56f0*/  LOP3.LUT R5, R2, 0x8, R5, 0xf8, !PT ;  /* 0x0000000802057812 */ /* 0x000fe200078ef805 */
[----:B------:R-:W-:Y:S01]  /*5700*/  IMAD.SHL.U32 R2, R50, 0x2, RZ ;  /* 0x0000000232027824 */ /* 0x000fe200078e00ff */
[----:B------:R-:W2:Y:S01]  /*5710*/  LDC.64 R34, c[0x0][0x890] ;  /* 0x00022400ff227b82 */ /* 0x000ea20000000a00 */
[----:B------:R-:W-:-:S02]  /*5720*/  LOP3.LUT R49, R49, 0x30, R4, 0xf8, !PT ;  /* 0x0000003031317812 */ /* 0x000fc400078ef804 */
[----:B------:R-:W-:Y:S02]  /*5730*/  CS2R R44, SRZ ;  /* 0x00000000002c7805 */ /* 0x000fe4000001ff00 */
[----:B------:R-:W-:Y:S01]  /*5740*/  LOP3.LUT R16, R16, 0x600000, RZ, 0xc0, !PT ;  /* 0x0060000010107812 */ /* 0x000fe200078ec0ff */
[----:B------:R-:W3:Y:S01]  /*5750*/  LDCU UR52, c[0x0][0x370] ;  /* 0x00006e00ff3477ac */ /* 0x000ee20008000800 */
[----:B------:R-:W-:Y:S02]  /*5760*/  LOP3.LUT R2, R5, 0x8, R2, 0x78, !PT ;  /* 0x0000000805027812 */ /* 0x000fe400078e7802 */
[----:B------:R-:W-:Y:S01]  /*5770*/  LOP3.LUT R49, R49, 0x80, R4, 0xf8, !PT ;  /* 0x0000008031317812 */ /* 0x000fe200078ef804 */
[----:B------:R-:W4:Y:S01]  /*5780*/  LDC.64 R30, c[0x0][0x8b0] ;  /* 0x00022c00ff1e7b82 */ /* 0x000f220000000a00 */
[----:B------:R-:W3:Y:S01]  /*5790*/  LDS R3, [UR43+0x130] ;  /* 0x0001302bff037984 */ /* 0x000ee20008000800 */
[----:B------:R-:W-:Y:S01]  /*57a0*/  LOP3.LUT R50, R50, 0x60, RZ, 0xc0, !PT ;  /* 0x0000006032327812 */ /* 0x000fe200078ec0ff */
[----:B------:R-:W1:Y:S01]  /*57b0*/  LDCU.64 UR62, c[0x0][0x348] ;  /* 0x00006900ff3e77ac */ /* 0x000e620008000a00 */
[----:B------:R-:W-:Y:S01]  /*57c0*/  LOP3.LUT R49, R49, R2, RZ, 0xfc, !PT ;  /* 0x0000000231317212 */ /* 0x000fe200078efcff */
[----:B------:R-:W-:Y:S01]  /*57d0*/  IMAD.MOV.U32 R2, RZ, RZ, RZ ;  /* 0x000000ffff027224 */ /* 0x000fe200078e00ff */
[----:B------:R-:W1:Y:S02]  /*57e0*/  LDCU UR42, c[0x0][0xb0c] ;  /* 0x00016180ff2a77ac */ /* 0x000e640008000800 */
[----:B------:R-:W1:Y:S01]  /*57f0*/  LDC.64 R28, c[0x0][0x8a8] ;  /* 0x00022a00ff1c7b82 */ /* 0x000e620000000a00 */
[----:B------:R-:W-:Y:S01]  /*5800*/  IMAD.SHL.U32 R49, R49, 0x2, RZ ;  /* 0x0000000231317824 */ /* 0x000fe200078e00ff */
[----:B------:R-:W1:Y:S01]  /*5810*/  LDCU UR61, c[0x0][0xb20] ;  /* 0x00016400ff3d77ac */ /* 0x000e620008000800 */
[----:B------:R-:W1:Y:S01]  /*5820*/  LDCU UR38, c[0x0][0xb30] ;  /* 0x00016600ff2677ac */ /* 0x000e620008000800 */
[----:B------:R-:W1:Y:S01]  /*5830*/  LDCU.64 UR56, c[0x0][0x888] ;  /* 0x00011100ff3877ac */ /* 0x000e620008000a00 */
[----:B------:R-:W1:Y:S01]  /*5840*/  LDCU.64 UR40, c[0x0][0xb28] ;  /* 0x00016500ff2877ac */ /* 0x000e620008000a00 */
[----:B------:R-:W1:Y:S01]  /*5850*/  LDCU.128 UR48, c[0x0][0xb10] ;  /* 0x00016200ff3077ac */ /* 0x000e620008000c00 */
[----:B------:R-:W1:Y:S01]  /*5860*/  LDCU UR47, c[0x0][0x374] ;  /* 0x00006e80ff2f77ac */ /* 0x000e620008000800 */
[----:B------:R-:W-:Y:S01]  /*5870*/  UIADD3 UR58, UPT, UPT, UR43, 0x200, URZ ;  /* 0x000002002b3a7890 */ /* 0x000fe2000fffe0ff */
[----:B------:R-:W-:Y:S01]  /*5880*/  UMOV UR46, URZ ;  /* 0x000000ff002e7c82 */ /* 0x000fe20008000000 */
[----:B--23--:R-:W-:-:S10]  /*5890*/  IMAD.IADD R16, R3, 0x1, R16 ;  /* 0x0000000103107824 */ /* 0x00cfd400078e0210 */
.L_x_109:
[C---:B------:R-:W-:Y:S02]  /*58a0*/  LEA R8, R43.reuse, UR43, 0x3 ;  /* 0x0000002b2b087c11 */ /* 0x040fe4000f8e18ff */
[----:B------:R-:W-:Y:S02]  /*58b0*/  SHF.L.U32 R3, R46, 0x1f, RZ ;  /* 0x0000001f2e037819 */ /* 0x000fe400000006ff */
[----:B------:R-:W-:Y:S02]  /*58c0*/  LEA R5, R43, UR43, 0x4 ;  /* 0x0000002b2b057c11 */ /* 0x000fe4000f8e20ff */
[----:B--2---:R-:W2:Y:S02]  /*58d0*/  SYNCS.PHASECHK.TRANS64.TRYWAIT P0, [R8+URZ+0x80], R3 ;  /* 0x00008003080075a7 */ /* 0x004ea400080011ff */
[----:B-12---:R-:W-:Y:S05]  /*58e0*/  @!P0 BRA `(.L_x_90) ;  /* 0x0000001c00a88947 */ /* 0x006fea0003800000 */
.L_x_149:
[----:B------:R-:W3:Y:S01]  /*58f0*/  LDS.128 R4, [R5+0x110] ;  /* 0x0001100005047984 */ /* 0x000ee20000000c00 */
[----:B------:R-:W-:Y:S01]  /*5900*/  UISETP.GE.AND UP0, UPT, UR39, 0x1, UPT ;  /* 0x000000012700788c */ /* 0x000fe2000bf06270 */
[----:B------:R-:W-:Y:S01]  /*5910*/  @!PT LDS RZ, [RZ] ;  /* 0x00000000fffff984 */ /* 0x000fe20000000800 */
[----:B------:R-:W-:Y:S01]  /*5920*/  @!PT LDS RZ, [RZ] ;  /* 0x00000000fffff984 */ /* 0x000fe20000000800 */
[----:B------:R-:W-:Y:S01]  /*5930*/  @!PT LDS RZ, [RZ] ;  /* 0x00000000fffff984 */ /* 0x000fe20000000800 */
[----:B------:R-:W-:Y:S01]  /*5940*/  @!PT LDS RZ, [RZ] ;  /* 0x00000000fffff984 */ /* 0x000fe20000000800 */
[----:B------:R1:W-:Y:S06]  /*5950*/  MEMBAR.ALL.CTA ;  /* 0x0000000000007992 */ /* 0x0003ec0000008000 */
[----:B-1----:R-:W1:Y:S01]  /*5960*/  FENCE.VIEW.ASYNC.S ;  /* 0x00000000000073c6 */ /* 0x002e620000000000 */
[----:B---3--:R-:W-:Y:S11]  /*5970*/  LOP3.LUT P0, RZ, R6, 0x1, RZ, 0xc0, !PT ;  /* 0x0000000106ff7812 */ /* 0x008ff6000780c0ff */
[----:B------:R-:W-:Y:S02]  /*5980*/  @!UPT UIADD3 URZ, UPT, UPT, URZ, URZ, URZ ;  /* 0x000000fffffff290 */ /* 0x000fe4000fffe0ff */
[----:B-1----:R-:W-:Y:S01]  /*5990*/  VOTEU.ANY UP1, P0 ;  /* 0x0000000000ff7886 */ /* 0x002fe20000020100 */
[----:B------:R-:W-:Y:S01]  /*59a0*/  PLOP3.LUT P0, PT, PT, PT, UP1, 0x80, 0x8 ;  /* 0x000000000008781c */ /* 0x000fe20003f0f018 */
[----:B------:R-:W-:Y:S11]  /*59b0*/  UP2UR UR54, UPR, URZ, 0x2 ;  /* 0x00000002ff367883 */ /* 0x000ff60008000000 */
[----:B------:R-:W-:Y:S01]  /*59c0*/  @!UPT UIADD3 URZ, UPT, UPT, URZ, URZ, URZ ;  /* 0x000000fffffff290 */ /* 0x000fe2000fffe0ff */
[----:B------:R-:W-:Y:S02]  /*59d0*/  @P0 SHF.R.U32.HI R0, RZ, 0x10, R5 ;  /* 0x00000010ff000819 */ /* 0x000fe40000011605 */
[----:B--2---:R-:W-:Y:S02]  /*59e0*/  @P0 MOV R3, R4 ;  /* 0x0000000400030202 */ /* 0x004fe40000000f00 */
        /* <DEDUP_REMOVED lines=12> */
[----:B------:R-:W-:Y:S02]  /*5ab0*/  UIMAD.WIDE.U32 UR6, UR52, UR48, URZ ;  /* 0x00000030340672a5 */ /* 0x000fe4000f8e00ff */
[----:B------:R-:W-:Y:S02]  /*5ac0*/  UISETP.NE.AND UP0, UPT, UR50, 0x1, UPT ;  /* 0x000000013200788c */ /* 0x000fe4000bf05270 */
[----:B------:R-:W-:Y:S02]  /*5ad0*/  UIMAD.WIDE.U32 UR8, UR36, UR51, URZ ;  /* 0x00000033240872a5 */ /* 0x000fe4000f8e00ff */
[----:B------:R-:W-:Y:S02]  /*5ae0*/  UIMAD.WIDE.U32 UR10, UR37, UR48, URZ ;  /* 0x00000030250a72a5 */ /* 0x000fe4000f8e00ff */
[----:B------:R-:W-:Y:S02]  /*5af0*/  UISETP.NE.AND UP1, UPT, UR42, 0x1, UPT ;  /* 0x000000012a00788c */ /* 0x000fe4000bf25270 */
[----:B------:R-:W-:Y:S01]  /*5b00*/  UISETP.NE.AND UP2, UPT, UR39, 0x1, UPT ;  /* 0x000000012700788c */ /* 0x000fe2000bf45270 */
[----:B------:R-:W-:Y:S02]  /*5b10*/  UMOV UR4, UR5 ;  /* 0x0000000500047c82 */ /* 0x000fe40008000000 */
[----:B------:R-:W-:Y:S03]  /*5b20*/  USHF.R.U32.HI UR5, URZ, UR61, UR4 ;  /* 0x0000003dff057299 */ /* 0x000fe60008011604 */
[----:B------:R-:W-:Y:S02]  /*5b30*/  UMOV UR4, UR7 ;  /* 0x0000000700047c82 */ /* 0x000fe40008000000 */
[----:B------:R-:W-:Y:S02]  /*5b40*/  USHF.R.U32.HI UR7, URZ, UR49, UR4 ;  /* 0x00000031ff077299 */ /* 0x000fe40008011604 */
[----:B------:R-:W-:Y:S02]  /*5b50*/  USEL UR4, UR47, UR5, !UP0 ;  /* 0x000000052f047287 */ /* 0x000fe4000c000000 */
[----:B------:R-:W-:Y:S01]  /*5b60*/  USEL UR7, UR52, UR7, !UP1 ;  /* 0x0000000734077287 */ /* 0x000fe2000c800000 */
[----:B------:R-:W-:Y:S01]  /*5b70*/  UMOV UR5, UR9 ;  /* 0x0000000900057c82 */ /* 0x000fe20008000000 */
[----:B------:R-:W-:Y:S02]  /*5b80*/  UIMAD.WIDE.U32 UR8, UR4, UR40, URZ ;  /* 0x00000028040872a5 */ /* 0x000fe4000f8e00ff */
[----:B------:R-:W-:Y:S03]  /*5b90*/  USHF.R.U32.HI UR6, URZ, UR61, UR5 ;  /* 0x0000003dff067299 */ /* 0x000fe60008011605 */
[----:B------:R-:W-:Y:S01]  /*5ba0*/  UMOV UR5, UR11 ;  /* 0x0000000b00057c82 */ /* 0x000fe20008000000 */
[----:B------:R-:W-:Y:S02]  /*5bb0*/  UIMAD.WIDE.U32 UR10, UR7, UR40, URZ ;  /* 0x00000028070a72a5 */ /* 0x000fe4000f8e00ff */
[----:B------:R-:W-:Y:S02]  /*5bc0*/  USHF.R.U32.HI UR12, URZ, UR49, UR5 ;  /* 0x00000031ff0c7299 */ /* 0x000fe40008011605 */
[----:B------:R-:W-:Y:S01]  /*5bd0*/  USEL UR6, UR36, UR6, !UP0 ;  /* 0x0000000624067287 */ /* 0x000fe2000c000000 */
[----:B------:R-:W-:Y:S02]  /*5be0*/  UMOV UR5, UR9 ;  /* 0x0000000900057c82 */ /* 0x000fe40008000000 */
[----:B------:R-:W-:Y:S01]  /*5bf0*/  UMOV UR10, UR11 ;  /* 0x0000000b000a7c82 */ /* 0x000fe20008000000 */
[----:B------:R-:W-:Y:S02]  /*5c00*/  @UP2 USHF.R.U32.HI UR4, URZ, UR41, UR5 ;  /* 0x00000029ff042299 */ /* 0x000fe40008011605 */
[----:B------:R-:W-:Y:S02]  /*5c10*/  @UP2 USHF.R.U32.HI UR7, URZ, UR41, UR10 ;  /* 0x00000029ff072299 */ /* 0x000fe4000801160a */
[----:B------:R-:W-:Y:S02]  /*5c20*/  UIMAD UR4, UR39, UR4, URZ ;  /* 0x00000004270472a4 */ /* 0x000fe4000f8e02ff */
[----:B------:R-:W-:Y:S02]  /*5c30*/  UIMAD.WIDE.U32 UR10, UR6, UR40, URZ ;  /* 0x00000028060a72a5 */ /* 0x000fe4000f8e00ff */
[----:B------:R-:W-:Y:S02]  /*5c40*/  USEL UR5, UR37, UR12, !UP1 ;  /* 0x0000000c25057287 */ /* 0x000fe4000c800000 */
[----:B------:R-:W-:Y:S02]  /*5c50*/  UIMAD UR8, UR39, UR7, URZ ;  /* 0x00000007270872a4 */ /* 0x000fe4000f8e02ff */
[----:B------:R-:W-:Y:S03]  /*5c60*/  UISETP.GE.AND UP0, UPT, UR6, UR4, UPT ;  /* 0x000000040600728c */ /* 0x000fe6000bf06270 */
[----:B------:R-:W-:Y:S01]  /*5c70*/  UMOV UR4, UR11 ;  /* 0x0000000b00047c82 */ /* 0x000fe20008000000 */
[----:B------:R-:W-:Y:S02]  /*5c80*/  UISETP.GE.OR UP0, UPT, UR5, UR8, UP0 ;  /* 0x000000080500728c */ /* 0x000fe40008706670 */
[----:B------:R-:W-:Y:S02]  /*5c90*/  USHF.R.U32.HI UR4, URZ, UR41, UR4 ;  /* 0x00000029ff047299 */ /* 0x000fe40008011604 */
[----:B------:R-:W-:Y:S02]  /*5ca0*/  UIMAD.WIDE.U32 UR8, UR5, UR40, URZ ;  /* 0x00000028050872a5 */ /* 0x000fe4000f8e00ff */
[----:B------:R-:W-:Y:S02]  /*5cb0*/  USEL UR11, UR6, UR4, !UP2 ;  /* 0x00000004060b7287 */ /* 0x000fe4000d000000 */
[----:B------:R-:W-:Y:S02]  /*5cc0*/  UIADD3 UR8, UPT, UPT, -UR5, URZ, URZ ;  /* 0x000000ff05087290 */ /* 0x000fe4000fffe1ff */
[----:B------:R-:W-:Y:S01]  /*5cd0*/  UIADD3 UR10, UPT, UPT, -UR11, URZ, URZ ;  /* 0x000000ff0b0a7290 */ /* 0x000fe2000fffe1ff */
[----:B------:R-:W-:Y:S01]  /*5ce0*/  @!UP0 UMOV UR4, UR9 ;  /* 0x0000000900048c82 */ /* 0x000fe20008000000 */
[----:B------:R-:W-:Y:S02]  /*5cf0*/  UIADD3 UR9, UPT, UPT, -UR6, URZ, URZ ;  /* 0x000000ff06097290 */ /* 0x000fe4000fffe1ff */
[----:B------:R-:W-:Y:S02]  /*5d00*/  @!UP0 USHF.R.U32.HI UR4, URZ, UR41, UR4 ;  /* 0x00000029ff048299 */ /* 0x000fe40008011604 */
[----:B------:R-:W-:Y:S02]  /*5d10*/  UIMAD UR10, UR39, UR10, UR6 ;  /* 0x0000000a270a72a4 */ /* 0x000fe4000f8e0206 */
[----:B------:R-:W-:Y:S04]  /*5d20*/  @!UP0 USEL UR4, UR5, UR4, !UP2 ;  /* 0x0000000405048287 */ /* 0x000fe8000d000000 */
[----:B------:R-:W-:Y:S02]  /*5d30*/  @!UP0 UIMAD UR10, UR7, UR10, UR4 ;  /* 0x0000000a070a82a4 */ /* 0x000fe4000f8e0204 */
[----:B------:R-:W-:Y:S02]  /*5d40*/  @!UP0 UIADD3 UR11, UPT, UPT, UR11, -UR4, URZ ;  /* 0x800000040b0b8290 */ /* 0x000fe4000fffe0ff */
[----:B------:R-:W-:Y:S02]  /*5d50*/  UIMAD UR7, UR42, UR8, UR37 ;  /* 0x000000082a0772a4 */ /* 0x000fe4000f8e0225 */
[----:B------:R-:W-:Y:S02]  /*5d60*/  @!UP0 UIMAD UR6, UR11, UR39, UR5 ;  /* 0x000000270b0682a4 */ /* 0x000fe4000f8e0205 */
[----:B------:R-:W-:Y:S01]  /*5d70*/  UIMAD UR4, UR50, UR9, UR36 ;  /* 0x00000009320472a4 */ /* 0x000fe2000f8e0224 */
[----:B------:R-:W-:Y:S02]  /*5d80*/  @!UP0 UMOV UR5, UR10 ;  /* 0x0000000a00058c82 */ /* 0x000fe40008000000 */
[----:B------:R-:W-:Y:S02]  /*5d90*/  UIMAD UR37, UR5, UR42, UR7 ;  /* 0x0000002a052572a4 */ /* 0x000fe4000f8e0207 */
[----:B------:R-:W-:Y:S11]  /*5da0*/  UIMAD UR36, UR6, UR50, UR4 ;  /* 0x00000032062472a4 */ /* 0x000ff6000f8e0204 */
[----:B------:R-:W-:Y:S01]  /*5db0*/  @!UPT UIADD3 URZ, UPT, UPT, URZ, URZ, URZ ;  /* 0x000000fffffff290 */ /* 0x000fe2000fffe0ff */
.L_x_91:
[----:B------:R-:W-:Y:S01]  /*5dc0*/  UISETP.NE.AND UP0, UPT, UR38, 0x1, UPT ;  /* 0x000000012600788c */ /* 0x000fe2000bf05270 */
[----:B------:R-:W-:Y:S10]  /*5dd0*/  IADD3 R43, PT, PT, R43, 0x1, RZ ;  /* 0x000000012b2b7810 */ /* 0x000ff40007ffe0ff */
[----:B------:R-:W2:Y:S01]  /*5de0*/  @!UP0 LDCU.128 UR12, c[0x0][0xb10] ;  /* 0x00016200ff0c87ac */ /* 0x000ea20008000c00 */
[----:B------:R-:W3:Y:S01]  /*5df0*/  @!UP0 LDCU UR5, c[0x0][0xb0c] ;  /* 0x00016180ff0587ac */ /* 0x000ee20008000800 */
[----:B------:R-:W4:Y:S01]  /*5e00*/  @!UP0 LDCU UR10, c[0x0][0xb20] ;  /* 0x00016400ff0a87ac */ /* 0x000f220008000800 */
[----:B--2---:R-:W-:Y:S02]  /*5e10*/  UIMAD.WIDE.U32 UR8, UR37, UR12, URZ ;  /* 0x0000000c250872a5 */ /* 0x004fe4000f8e00ff */
[----:B------:R-:W-:Y:S02]  /*5e20*/  UIMAD.WIDE.U32 UR6, UR36, UR15, URZ ;  /* 0x0000000f240672a5 */ /* 0x000fe4000f8e00ff */
[----:B------:R-:W-:Y:S03]  /*5e30*/  @!UP0 UISETP.NE.AND UP1, UPT, UR14, 0x1, UPT ;  /* 0x000000010e00888c */ /* 0x000fe6000bf25270 */
[----:B------:R-:W-:Y:S01]  /*5e40*/  @!UP0 UMOV UR4, UR9 ;  /* 0x0000000900048c82 */ /* 0x000fe20008000000 */
[----:B---3--:R-:W-:Y:S02]  /*5e50*/  @!UP0 UISETP.NE.AND UP2, UPT, UR5, 0x1, UPT ;  /* 0x000000010500888c */ /* 0x008fe4000bf45270 */
[----:B------:R-:W-:Y:S01]  /*5e60*/  @!UP0 USHF.R.U32.HI UR4, URZ, UR13, UR4 ;  /* 0x0000000dff048299 */ /* 0x000fe20008011604 */
[----:B------:R-:W-:Y:S02]  /*5e70*/  @!UP0 UMOV UR6, UR7 ;  /* 0x0000000700068c82 */ /* 0x000fe40008000000 */
[----:B----4-:R-:W-:Y:S02]  /*5e80*/  @!UP0 USHF.R.U32.HI UR6, URZ, UR10, UR6 ;  /* 0x0000000aff068299 */ /* 0x010fe40008011606 */
[----:B------:R-:W-:Y:S02]  /*5e90*/  @!UP0 USEL UR7, UR37, UR4, !UP2 ;  /* 0x0000000425078287 */ /* 0x000fe4000d000000 */
[----:B------:R-:W-:Y:S04]  /*5ea0*/  @!UP0 USEL UR6, UR36, UR6, !UP1 ;  /* 0x0000000624068287 */ /* 0x000fe8000c800000 */
[----:B------:R-:W-:Y:S02]  /*5eb0*/  @!UP0 UIADD3 UR4, UPT, UPT, -UR7, UR6, URZ ;  /* 0x0000000607048290 */ /* 0x000fe4000fffe1ff */
[----:B------:R-:W-:Y:S02]  /*5ec0*/  @!UP0 UIADD3 UR6, UPT, UPT, UR7, -UR6, URZ ;  /* 0x8000000607068290 */ /* 0x000fe4000fffe0ff */
[----:B------:R-:W-:Y:S02]  /*5ed0*/  @!UP0 UIMAD UR37, UR4, UR5, UR37 ;  /* 0x00000005042582a4 */ /* 0x000fe4000f8e0225 */
[----:B------:R-:W-:Y:S02]  /*5ee0*/  @!UP0 UIMAD UR36, UR6, UR14, UR36 ;  /* 0x0000000e062482a4 */ /* 0x000fe4000f8e0224 */
[----:B------:R-:W-:Y:S09]  /*5ef0*/  ULOP3.LUT UP0, URZ, UR58, 0x90, URZ, 0xc0, !UPT ;  /* 0x000000903aff7892 */ /* 0x000ff2000f80c0ff */
[----:B------:R-:W-:Y:S05]  /*5f00*/  BRA.U !UP0, `(.L_x_92) ;  /* 0x00000001087c7547 */ /* 0x000fea000b800000 */
[----:B------:R-:W2:Y:S01]  /*5f10*/  LDCU.64 UR8, c[0x4][0x80] ;  /* 0x01001000ff0877ac */ /* 0x000ea20008000a00 */
[----:B------:R-:W-:Y:S01]  /*5f20*/  MOV R18, 0x0 ;  /* 0x0000000000127802 */ /* 0x000fe20000000f00 */
[----:B------:R-:W-:Y:S02]  /*5f30*/  HFMA2 R12, -RZ, RZ, 0, 5.9604644775390625e-08 ;  /* 0x00000001ff0c7431 */ /* 0x000fe400000001ff */
[----:B------:R-:W-:Y:S01]  /*5f40*/  IMAD.MOV.U32 R8, RZ, RZ, 0x70 ;  /* 0x00000070ff087424 */ /* 0x000fe200078e00ff */
[----:B------:R3:W4:Y:S01]  /*5f50*/  LDC.64 R14, c[0x4][R18] ;  /* 0x01000000120e7b82 */ /* 0x0007220000000a00 */
[----:B------:R-:W1:Y:S01]  /*5f60*/  LDCU.64 UR6, c[0x4][0x88] ;  /* 0x01001100ff0677ac */ /* 0x000e620008000a00 */
[----:B------:R-:W-:Y:S01]  /*5f70*/  IMAD.MOV.U32 R13, RZ, RZ, RZ ;  /* 0x000000ffff0d7224 */ /* 0x000fe200078e00ff */
[----:B------:R-:W1:Y:S01]  /*5f80*/  LDCU.64 UR4, c[0x4][0x8] ;  /* 0x01000100ff0477ac */ /* 0x000e620008000a00 */
[----:B--2---:R-:W-:Y:S01]  /*5f90*/  MOV R5, UR9 ;  /* 0x0000000900057c02 */ /* 0x004fe20008000f00 */
[----:B------:R-:W-:Y:S01]  /*5fa0*/  IMAD.U32 R4, RZ, RZ, UR8 ;  /* 0x00000008ff047e24 */ /* 0x000fe2000f8e00ff */
[----:B-1----:R-:W-:Y:S01]  /*5fb0*/  MOV R7, UR7 ;  /* 0x0000000700077c02 */ /* 0x002fe20008000f00 */
[----:B------:R-:W-:Y:S01]  /*5fc0*/  IMAD.U32 R6, RZ, RZ, UR6 ;  /* 0x00000006ff067e24 */ /* 0x000fe2000f8e00ff */
[----:B------:R-:W-:Y:S01]  /*5fd0*/  MOV R11, UR5 ;  /* 0x00000005000b7c02 */ /* 0x000fe20008000f00 */
[----:B------:R-:W-:Y:S02]  /*5fe0*/  IMAD.U32 R10, RZ, RZ, UR4 ;  /* 0x00000004ff0a7e24 */ /* 0x000fe4000f8e00ff */
[----:B------:R-:W-:Y:S07]  /*5ff0*/  LEPC R20, `(.L_x_93) ;  /* 0x000000001014794e */ /* 0x000fee0000000000 */
[----:B---345:R-:W-:Y:S05]  /*6000*/  CALL.ABS.NOINC R14 ;  /* 0x000000000e007343 */ /* 0x038fea0003c00000 */
.L_x_93:
[----:B------:R-:W1:Y:S01]  /*6010*/  LDCU.64 UR8, c[0x4][0x80] ;  /* 0x01001000ff0877ac */ /* 0x000e620008000a00 */
[----:B------:R2:W3:Y:S01]  /*6020*/  LDC.64 R14, c[0x4][R18] ;  /* 0x01000000120e7b82 */ /* 0x0004e20000000a00 */
[----:B------:R-:W-:Y:S02]  /*6030*/  HFMA2 R12, -RZ, RZ, 0, 5.9604644775390625e-08 ;  /* 0x00000001ff0c7431 */ /* 0x000fe400000001ff */
[----:B------:R-:W-:Y:S02]  /*6040*/  IMAD.MOV.U32 R8, RZ, RZ, 0x70 ;  /* 0x00000070ff087424 */ /* 0x000fe400078e00ff */
[----:B------:R-:W-:Y:S01]  /*6050*/  IMAD.MOV.U32 R13, RZ, RZ, RZ ;  /* 0x000000ffff0d7224 */ /* 0x000fe200078e00ff */
[----:B------:R-:W4:Y:S01]  /*6060*/  LDCU.64 UR6, c[0x4][0x88] ;  /* 0x01001100ff0677ac */ /* 0x000f220008000a00 */
[----:B------:R-:W5:Y:S01]  /*6070*/  LDCU.64 UR4, c[0x4][0x8] ;  /* 0x01000100ff0477ac */ /* 0x000f620008000a00 */
[----:B-1----:R-:W-:Y:S02]  /*6080*/  MOV R4, UR8 ;  /* 0x0000000800047c02 */ /* 0x002fe40008000f00 */
[----:B------:R-:W-:Y:S02]  /*6090*/  MOV R5, UR9 ;  /* 0x0000000900057c02 */ /* 0x000fe40008000f00 */
[----:B----4-:R-:W-:Y:S01]  /*60a0*/  MOV R7, UR7 ;  /* 0x0000000700077c02 */ /* 0x010fe20008000f00 */
[----:B------:R-:W-:Y:S01]  /*60b0*/  IMAD.U32 R6, RZ, RZ, UR6 ;  /* 0x00000006ff067e24 */ /* 0x000fe2000f8e00ff */
[----:B-----5:R-:W-:Y:S01]  /*60c0*/  MOV R11, UR5 ;  /* 0x00000005000b7c02 */ /* 0x020fe20008000f00 */
[----:B--2---:R-:W-:Y:S02]  /*60d0*/  IMAD.U32 R10, RZ, RZ, UR4 ;  /* 0x00000004ff0a7e24 */ /* 0x004fe4000f8e00ff */
[----:B------:R-:W-:Y:S07]  /*60e0*/  LEPC R20, `(.L_x_92) ;  /* 0x000000001014794e */ /* 0x000fee0000000000 */
[----:B---3--:R-:W-:Y:S05]  /*60f0*/  CALL.ABS.NOINC R14 ;  /* 0x000000000e007343 */ /* 0x008fea0003c00000 */
.L_x_92:
[----:B------:R-:W-:Y:S01]  /*6100*/  ISETP.NE.U32.AND P3, PT, R34, RZ, PT ;  /* 0x000000ff2200720c */ /* 0x000fe20003f65070 */
[----:B------:R-:W-:Y:S01]  /*6110*/  UISETP.NE.AND UP1, UPT, UR59, URZ, UPT ;  /* 0x000000ff3b00728c */ /* 0x000fe2000bf25270 */
[----:B------:R-:W-:Y:S02]  /*6120*/  ISETP.NE.U32.AND P4, PT, R30, RZ, PT ;  /* 0x000000ff1e00720c */ /* 0x000fe40003f85070 */
[----:B------:R-:W-:Y:S02]  /*6130*/  ISETP.NE.AND.EX P3, PT, R35, RZ, PT, P3 ;  /* 0x000000ff2300720c */ /* 0x000fe40003f65330 */
[----:B------:R-:W-:Y:S02]  /*6140*/  PLOP3.LUT P1, PT, PT, PT, PT, 0x8, 0x80 ;  /* 0x000000000080781c */ /* 0x000fe40003f2e170 */
[----:B------:R-:W-:Y:S02]  /*6150*/  PLOP3.LUT P0, PT, PT, PT, UP1, 0x80, 0x8 ;  /* 0x000000000008781c */ /* 0x000fe40003f0f018 */
[----:B------:R-:W-:Y:S02]  /*6160*/  ISETP.NE.AND.EX P4, PT, R31, RZ, PT, P4 ;  /* 0x000000ff1f00720c */ /* 0x000fe40003f85340 */
[----:B------:R-:W2:Y:S09]  /*6170*/  @UP1 LDCU.64 UR4, c[0x0][0x888] ;  /* 0x00011100ff0417ac */ /* 0x000eb20008000a00 */
[----:B------:R-:W-:Y:S01]  /*6180*/  @P0 PLOP3.LUT P1, PT, P3, PT, PT, 0x80, 0x8 ;  /* 0x000000000008081c */ /* 0x000fe20001f2f070 */
[----:B--2---:R-:W-:Y:S04]  /*6190*/  @UP1 UISETP.NE.U32.AND UP0, UPT, UR4, URZ, UPT ;  /* 0x000000ff0400128c */ /* 0x004fe8000bf05070 */
[----:B------:R-:W-:Y:S04]  /*61a0*/  @UP1 UISETP.NE.AND.EX UP0, UPT, UR5, URZ, UPT, UP0 ;  /* 0x000000ff0500128c */ /* 0x000fe8000bf05300 */
[----:B------:R-:W-:Y:S01]  /*61b0*/  @UP1 USEL UR4, URZ, 0xffffffff, UP0 ;  /* 0xffffffffff041887 */ /* 0x000fe20008000000 */
[----:B------:R-:W-:Y:S11]  /*61c0*/  @!P3 BRA `(.L_x_94) ;  /* 0x000000000030b947 */ /* 0x000ff60003800000 */
[----:B------:R-:W-:Y:S01]  /*61d0*/  ISETP.NE.U32.AND P2, PT, R32, RZ, PT ;  /* 0x000000ff2000720c */ /* 0x000fe20003f45070 */
[----:B------:R-:W2:Y:S01]  /*61e0*/  LDCU.64 UR6, c[0x0][0x358] ;  /* 0x00006b00ff0677ac */ /* 0x000ea20008000a00 */
[----:B------:R-:W-:Y:S02]  /*61f0*/  IMAD.MOV.U32 R23, RZ, RZ, 0x1 ;  /* 0x00000001ff177424 */ /* 0x000fe400078e00ff */
[----:B------:R-:W-:Y:S11]  /*6200*/  ISETP.NE.AND.EX P2, PT, R33, RZ, PT, P2 ;  /* 0x000000ff2100720c */ /* 0x000ff60003f45320 */
[----:B------:R-:W-:Y:S02]  /*6210*/  @!UPT UIADD3 URZ, UPT, UPT, URZ, URZ, URZ ;  /* 0x000000fffffff290 */ /* 0x000fe4000fffe0ff */
[----:B------:R-:W3:Y:S01]  /*6220*/  @P2 LDC.64 R4, c[0x0][0x888] ;  /* 0x00022200ff042b82 */ /* 0x000ee20000000a00 */
[----:B-1----:R-:W-:Y:S04]  /*6230*/  @P2 IMAD R0, R34, UR60, RZ ;  /* 0x0000003c22002c24 */ /* 0x002fe8000f8e02ff */
[----:B---3--:R-:W-:Y:S04]  /*6240*/  @P2 IMAD.WIDE R4, R0, 0x4, R4 ;  /* 0x0000000400042825 */ /* 0x008fe800078e0204 */
[----:B------:R-:W-:Y:S01]  /*6250*/  HFMA2 R0, -RZ, RZ, 0, 5.9604644775390625e-08 ;  /* 0x00000001ff007431 */ /* 0x000fe200000001ff */
[----:B--2--5:R2:W5:Y:S04]  /*6260*/  @P2 LDG.E R19, desc[UR6][R4.64] ;  /* 0x0000000604132981 */ /* 0x024568000c1e1900 */
[----:B------:R-:W-:Y:S01]  /*6270*/  @!P2 PRMT R23, R0, 0x7610, R23 ;  /* 0x000076100017a816 */ /* 0x000fe20000000017 */
[----:B--2---:R-:W3:Y:S06]  /*6280*/  @!P2 LDC R19, c[0x0][0x880] ;  /* 0x00022000ff13ab82 */ /* 0x004eec0000000800 */
.L_x_94:
[----:B------:R-:W-:Y:S05]  /*6290*/  @!P4 BRA `(.L_x_95) ;  /* 0x000000000024c947 */ /* 0x000fea0003800000 */
[----:B------:R-:W-:Y:S01]  /*62a0*/  ISETP.NE.U32.AND P2, PT, R28, RZ, PT ;  /* 0x000000ff1c00720c */ /* 0x000fe20003f45070 */
[----:B------:R-:W2:Y:S03]  /*62b0*/  LDCU.64 UR6, c[0x0][0x358] ;  /* 0x00006b00ff0677ac */ /* 0x000ea60008000a00 */
[----:B------:R-:W-:Y:S11]  /*62c0*/  ISETP.NE.AND.EX P2, PT, R29, RZ, PT, P2 ;  /* 0x000000ff1d00720c */ /* 0x000ff60003f45320 */
[----:B------:R-:W-:Y:S02]  /*62d0*/  @!UPT UIADD3 URZ, UPT, UPT, URZ, URZ, URZ ;  /* 0x000000fffffff290 */ /* 0x000fe4000fffe0ff */
[----:B------:R-:W4:Y:S01]  /*62e0*/  @P2 LDC.64 R4, c[0x0][0x8a8] ;  /* 0x00022a00ff042b82 */ /* 0x000f220000000a00 */
[----:B-1----:R-:W-:Y:S04]  /*62f0*/  @P2 IMAD R0, R30, UR60, RZ ;  /* 0x0000003c1e002c24 */ /* 0x002fe8000f8e02ff */
[----:B----4-:R-:W-:Y:S05]  /*6300*/  @P2 IMAD.WIDE R4, R0, 0x4, R4 ;  /* 0x0000000400042825 */ /* 0x010fea00078e0204 */
[----:B--2--5:R2:W5:Y:S02]  /*6310*/  @P2 LDG.E R17, desc[UR6][R4.64] ;  /* 0x0000000604112981 */ /* 0x024564000c1e1900 */
[----:B--2---:R-:W4:Y:S02]  /*6320*/  @!P2 LDC R17, c[0x0][0x8a0] ;  /* 0x00022800ff11ab82 */ /* 0x004f240000000800 */
.L_x_95:
[----:B---3-5:R-:W-:Y:S01]  /*6330*/  @P0 FSETP.NEU.AND P4, PT, R19, RZ, PT ;  /* 0x000000ff1300020b */ /* 0x028fe20003f8d000 */
[----:B------:R-:W-:Y:S01]  /*6340*/  IMAD.U32 R4, RZ, RZ, UR4 ;  /* 0x00000004ff047e24 */ /* 0x000fe2000f8e00ff */
[----:B------:R-:W-:Y:S01]  /*6350*/  @P0 LOP3.LUT P2, RZ, R23, 0xff, RZ, 0xc0, !PT ;  /* 0x000000ff17ff0812 */ /* 0x000fe2000784c0ff */
[C---:B------:R-:W-:Y:S01]  /*6360*/  IMAD.SHL.U32 R53, R45.reuse, 0x800, RZ ;  /* 0x000008002d357824 */ /* 0x040fe200078e00ff */
[----:B------:R-:W-:Y:S01]  /*6370*/  @P0 SEL R11, RZ, 0xffffffff, P4 ;  /* 0xffffffffff0b0807 */ /* 0x000fe20002000000 */
[----:B------:R-:W-:Y:S01]  /*6380*/  BSSY B1, `(.L_x_96) ;  /* 0x000002e000017945 */ /* 0x000fe20003800000 */
[----:B-1----:R-:W-:Y:S02]  /*6390*/  LEA R0, R45, UR43, 0x3 ;  /* 0x0000002b2d007c11 */ /* 0x002fe4000f8e18ff */
[----:B------:R-:W-:Y:S02]  /*63a0*/  CS2R R26, SRZ ;  /* 0x00000000001a7805 */ /* 0x000fe4000001ff00 */
[----:B------:R-:W-:Y:S02]  /*63b0*/  @P1 SEL R11, R4, R11, !P2 ;  /* 0x0000000b040b1207 */ /* 0x000fe40005000000 */
[----:B------:R-:W-:Y:S02]  /*63c0*/  CS2R R24, SRZ ;  /* 0x0000000000187805 */ /* 0x000fe4000001ff00 */
[----:B------:R-:W-:Y:S02]  /*63d0*/  LOP3.LUT R4, R48, 0x1, RZ, 0x3c, !PT ;  /* 0x0000000130047812 */ /* 0x000fe400078e3cff */
[----:B------:R-:W-:Y:S02]  /*63e0*/  @P0 LOP3.LUT R11, R11, 0x1, RZ, 0xc0, !PT ;  /* 0x000000010b0b0812 */ /* 0x000fe400078ec0ff */
[C---:B------:R-:W-:Y:S02]  /*63f0*/  LEA R36, R2.reuse, UR43, 0x3 ;  /* 0x0000002b02247c11 */ /* 0x040fe4000f8e18ff */
[----:B------:R-:W-:Y:S02]  /*6400*/  ISETP.NE.U32.OR P6, PT, R11, 0x1, !P0 ;  /* 0x000000010b00780c */ /* 0x000fe400047c5470 */
[----:B------:R-:W-:Y:S02]  /*6410*/  SHF.L.U32 R7, R47, 0x1f, RZ ;  /* 0x0000001f2f077819 */ /* 0x000fe400000006ff */
[----:B------:R-:W-:Y:S02]  /*6420*/  LEA.HI R5, R2, R2, RZ, 0x1 ;  /* 0x0000000202057211 */ /* 0x000fe400078f08ff */
[----:B------:R-:W-:Y:S02]  /*6430*/  PLOP3.LUT P5, PT, PT, PT, PT, 0x8, 0x80 ;  /* 0x000000000080781c */ /* 0x000fe40003fae170 */
[----:B------:R-:W-:Y:S01]  /*6440*/  P2R R51, PR, RZ, 0x40 ;  /* 0x00000040ff337803 */ /* 0x000fe20000000000 */
[C---:B------:R-:W-:Y:S01]  /*6450*/  IMAD.SHL.U32 R3, R5.reuse, 0x8, RZ ;  /* 0x0000000805037824 */ /* 0x040fe200078e00ff */
[----:B------:R-:W-:Y:S02]  /*6460*/  LOP3.LUT R5, R5, 0xffe, RZ, 0xc0, !PT ;  /* 0x00000ffe05057812 */ /* 0x000fe400078ec0ff */
[----:B------:R-:W-:Y:S02]  /*6470*/  IADD3 R52, PT, PT, R53, UR43, R49 ;  /* 0x0000002b35347c10 */ /* 0x000fe4000fffe031 */
[----:B------:R-:W-:Y:S01]  /*6480*/  @P6 SHF.L.U32 R9, R4, 0x1f, RZ ;  /* 0x0000001f04096819 */ /* 0x000fe200000006ff */
[----:B------:R-:W-:Y:S01]  /*6490*/  IMAD.IADD R18, R2, 0x1, -R5 ;  /* 0x0000000102127824 */ /* 0x000fe200078e0a05 */
[----:B------:R-:W-:Y:S02]  /*64a0*/  LOP3.LUT R3, R3, 0xfffffff0, RZ, 0xc0, !PT ;  /* 0xfffffff003037812 */ /* 0x000fe400078ec0ff */
[----:B------:R-:W1:Y:S03]  /*64b0*/  @P6 SYNCS.PHASECHK.TRANS64.TRYWAIT P0, [R0+URZ+0x50], R9 ;  /* 0x00005009000065a7 */ /* 0x000e6600080011ff */
[----:B------:R-:W-:Y:S04]  /*64c0*/  IMAD.IADD R3, R16, 0x1, R3 ;  /* 0x0000000110037824 */ /* 0x000fe800078e0203 */
[----:B------:R-:W-:Y:S01]  /*64d0*/  IMAD R18, R18, 0x100000, R3 ;  /* 0x0010000012127824 */ /* 0x000fe200078e0203 */
[----:B------:R2:W3:Y:S01]  /*64e0*/  SYNCS.PHASECHK.TRANS64.TRYWAIT P4, [R36+URZ+0xa0], R7 ;  /* 0x0000a007240075a7 */ /* 0x0004e200080811ff */
[----:B-1----:R-:W-:Y:S01]  /*64f0*/  @P6 PLOP3.LUT P5, PT, P0, PT, PT, 0x8, 0x80 ;  /* 0x000000000080681c */ /* 0x002fe200007ae170 */
[----:B------:R-:W-:Y:S01]  /*6500*/  @!UPT UIADD3 URZ, UPT, UPT, URZ, URZ, URZ ;  /* 0x000000fffffff290 */ /* 0x000fe2000fffe0ff */
[----:B--2---:R-:W-:Y:S11]  /*6510*/  @!P6 BRA `(.L_x_97) ;  /* 0x000000000050e947 */ /* 0x004ff60003800000 */
[----:B------:R-:W-:Y:S01]  /*6520*/  ISETP.NE.U32.AND P0, PT, RZ, UR56, PT ;  /* 0x00000038ff007c0c */ /* 0x000fe2000bf05070 */
[----:B------:R-:W-:Y:S01]  /*6530*/  BSSY B0, `(.L_x_98) ;  /* 0x000000f000007945 */ /* 0x000fe20003800000 */
[----:B------:R-:W-:Y:S01]  /*6540*/  FSETP.NEU.AND P2, PT, R19, RZ, PT ;  /* 0x000000ff1300720b */ /* 0x000fe20003f4d000 */
[----:B------:R-:W-:Y:S01]  /*6550*/  IMAD.MOV.U32 R26, RZ, RZ, RZ ;  /* 0x000000ffff1a7224 */ /* 0x000fe200078e00ff */
[----:B------:R-:W-:Y:S02]  /*6560*/  ISETP.NE.AND.EX P0, PT, RZ, UR57, PT, P0 ;  /* 0x00000039ff007c0c */ /* 0x000fe4000bf05300 */
[----:B------:R-:W-:Y:S02]  /*6570*/  LOP3.LUT P1, RZ, R23, 0xff, RZ, 0xc0, !PT ;  /* 0x000000ff17ff7812 */ /* 0x000fe4000782c0ff */
[----:B------:R-:W-:Y:S02]  /*6580*/  SEL R3, RZ, 0xffffffff, P2 ;  /* 0xffffffffff037807 */ /* 0x000fe40001000000 */
[----:B------:R-:W-:Y:S04]  /*6590*/  SEL R6, RZ, 0xffffffff, P0 ;  /* 0xffffffffff067807 */ /* 0x000fe80000000000 */
[----:B------:R-:W-:Y:S04]  /*65a0*/  @P3 SEL R3, R6, R3, !P1 ;  /* 0x0000000306033207 */ /* 0x000fe80004800000 */
[----:B------:R-:W-:Y:S04]  /*65b0*/  LOP3.LUT R3, R3, 0x1, RZ, 0xc0, !PT ;  /* 0x0000000103037812 */ /* 0x000fe800078ec0ff */
[----:B------:R-:W-:Y:S01]  /*65c0*/  ISETP.NE.U32.AND P0, PT, R3, 0x1, PT ;  /* 0x000000010300780c */ /* 0x000fe20003f05070 */
[----:B------:R-:W-:Y:S01]  /*65d0*/  @!UPT UIADD3 URZ, UPT, UPT, URZ, URZ, URZ ;  /* 0x000000fffffff290 */ /* 0x000fe2000fffe0ff */
[----:B------:R-:W-:Y:S11]  /*65e0*/  @!P5 BRA `(.L_x_99) ;  /* 0x00000000000cd947 */ /* 0x000ff60003800000 */
[----:B------:R-:W-:Y:S04]  /*65f0*/  SHF.L.U32 R3, R4, 0x1f, RZ ;  /* 0x0000001f04037819 */ /* 0x000fe800000006ff */
[----:B------:R-:W1:Y:S02]  /*6600*/  SYNCS.PHASECHK.TRANS64.TRYWAIT P1, [R0+URZ+0x50], R3 ;  /* 0x00005003000075a7 */ /* 0x000e6400080211ff */
[----:B-1----:R-:W-:Y:S05]  /*6610*/  @!P1 BRA `(.L_x_100) ;  /* 0x0000001000709947 */ /* 0x002fea0003800000 */
.L_x_99:
[----:B------:R-:W-:Y:S05]  /*6620*/  BSYNC B0 ;  /* 0x0000000000007941 */ /* 0x000fea0003800000 */
.L_x_98:
[----:B------:R-:W-:Y:S01]  /*6630*/  CS2R R24, SRZ ;  /* 0x0000000000187805 */ /* 0x000fe2000001ff00 */
[----:B------:R-:W-:Y:S05]  /*6640*/  @P0 WARPSYNC.ALL ;  /* 0x0000000000000948 */ /* 0x000fea0003800000 */
[----:B------:R2:W1:Y:S02]  /*6650*/  @P0 LDSM.16.M88.4 R24, [R52+0x200] ;  /* 0x000200003418083b */ /* 0x0004640000000200 */
.L_x_97:
[----:B------:R-:W-:Y:S05]  /*6660*/  BSYNC B1 ;  /* 0x0000000000017941 */ /* 0x000fea0003800000 */
.L_x_96:
[----:B-1----:R-:W-:Y:S04]  /*6670*/  SHF.R.U32.HI R3, RZ, 0x15, R18 ;  /* 0x00000015ff037819 */ /* 0x002fe80000011612 */
[----:B------:R-:W-:Y:S01]  /*6680*/  LOP3.LUT P0, RZ, R3, 0x3, R40, 0x48, !PT ;  /* 0x0000000303ff7812 */ /* 0x000fe20007804828 */
[----:B------:R-:W-:Y:S01]  /*6690*/  @!UPT UIADD3 URZ, UPT, UPT, URZ, URZ, URZ ;  /* 0x000000fffffff290 */ /* 0x000fe2000fffe0ff */
[----:B---3--:R-:W-:Y:S11]  /*66a0*/  @P4 BRA `(.L_x_101) ;  /* 0x0000000000084947 */ /* 0x008ff60003800000 */
[----:B------:R-:W1:Y:S02]  /*66b0*/  SYNCS.PHASECHK.TRANS64.TRYWAIT P1, [R36+URZ+0xa0], R7 ;  /* 0x0000a007240075a7 */ /* 0x000e6400080211ff */
[----:B-1----:R-:W-:Y:S05]  /*66c0*/  @!P1 BRA `(.L_x_102) ;  /* 0x0000001000589947 */ /* 0x002fea0003800000 */
.L_x_101:
[----:B------:R-:W-:Y:S05]  /*66d0*/  @!P0 BRA `(.L_x_103) ;  /* 0x0000000000408947 */ /* 0x000fea0003800000 */
[----:B------:R-:W3:Y:S01]  /*66e0*/  LDCU.64 UR8, c[0x4][0x70] ;  /* 0x01000e00ff0877ac */ /* 0x000ee20008000a00 */
[----:B------:R-:W-:Y:S01]  /*66f0*/  MOV R15, 0x0 ;  /* 0x00000000000f7802 */ /* 0x000fe20000000f00 */
[----:B------:R-:W-:Y:S02]  /*6700*/  HFMA2 R12, -RZ, RZ, 0, 5.9604644775390625e-08 ;  /* 0x00000001ff0c7431 */ /* 0x000fe400000001ff */
[----:B------:R-:W-:Y:S02]  /*6710*/  IMAD.MOV.U32 R8, RZ, RZ, 0x192 ;  /* 0x00000192ff087424 */ /* 0x000fe400078e00ff */
[----:B------:R-:W-:Y:S01]  /*6720*/  IMAD.MOV.U32 R13, RZ, RZ, RZ ;  /* 0x000000ffff0d7224 */ /* 0x000fe200078e00ff */
[----:B------:R-:W1:Y:S01]  /*6730*/  LDCU.64 UR6, c[0x4][0x78] ;  /* 0x01000f00ff0677ac */ /* 0x000e620008000a00 */
[----:B------:R-:W2:Y:S01]  /*6740*/  LDC.64 R14, c[0x4][R15] ;  /* 0x010000000f0e7b82 */ /* 0x000ea20000000a00 */
[----:B------:R-:W5:Y:S01]  /*6750*/  LDCU.64 UR4, c[0x4][0x10] ;  /* 0x01000200ff0477ac */ /* 0x000f620008000a00 */
[----:B---3--:R-:W-:Y:S01]  /*6760*/  MOV R5, UR9 ;  /* 0x0000000900057c02 */ /* 0x008fe20008000f00 */
[----:B------:R-:W-:Y:S01]  /*6770*/  IMAD.U32 R4, RZ, RZ, UR8 ;  /* 0x00000008ff047e24 */ /* 0x000fe2000f8e00ff */
[----:B-1----:R-:W-:Y:S01]  /*6780*/  MOV R7, UR7 ;  /* 0x0000000700077c02 */ /* 0x002fe20008000f00 */
[----:B------:R-:W-:Y:S01]  /*6790*/  IMAD.U32 R6, RZ, RZ, UR6 ;  /* 0x00000006ff067e24 */ /* 0x000fe2000f8e00ff */
[----:B-----5:R-:W-:Y:S01]  /*67a0*/  MOV R11, UR5 ;  /* 0x00000005000b7c02 */ /* 0x020fe20008000f00 */
[----:B------:R-:W-:Y:S02]  /*67b0*/  IMAD.U32 R10, RZ, RZ, UR4 ;  /* 0x00000004ff0a7e24 */ /* 0x000fe4000f8e00ff */
[----:B------:R-:W-:Y:S07]  /*67c0*/  LEPC R20, `(.L_x_103) ;  /* 0x000000001014794e */ /* 0x000fee0000000000 */
[----:B--2-4-:R-:W-:Y:S05]  /*67d0*/  CALL.ABS.NOINC R14 ;  /* 0x000000000e007343 */ /* 0x014fea0003c00000 */
.L_x_103:
[----:B------:R-:W-:Y:S01]  /*67e0*/  ISETP.NE.AND P0, PT, R50, RZ, PT ;  /* 0x000000ff3200720c */ /* 0x000fe20003f05270 */
[----:B------:R-:W-:Y:S05]  /*67f0*/  WARPSYNC.ALL ;  /* 0x0000000000007948 */ /* 0x000fea0003800000 */
[----:B------:R-:W-:Y:S01]  /*6800*/  R2UR UR4, R18 ;  /* 0x00000000120472ca */ /* 0x000fe200000e0000 */
[--C-:B------:R-:W-:Y:S01]  /*6810*/  HADD2.F32 R0, -RZ, R24.reuse.H0_H0 ;  /* 0x20000018ff007230 */ /* 0x100fe20000004100 */
[----:B------:R-:W-:Y:S01]  /*6820*/  BSSY.RECONVERGENT B0, `(.L_x_104) ;  /* 0x0000034000007945 */ /* 0x000fe20003800200 */
[----:B------:R-:W-:Y:S02]  /*6830*/  HADD2.F32 R12, -RZ, R24.H1_H1 ;  /* 0x30000018ff0c7230 */ /* 0x000fe40000004100 */
[--C-:B------:R-:W-:Y:S02]  /*6840*/  HADD2.F32 R3, -RZ, R25.reuse.H0_H0 ;  /* 0x20000019ff037230 */ /* 0x100fe40000004100 */
[----:B------:R-:W-:Y:S02]  /*6850*/  HADD2.F32 R14, -RZ, R25.H1_H1 ;  /* 0x30000019ff0e7230 */ /* 0x000fe40000004100 */
[--C-:B------:R-:W-:Y:S02]  /*6860*/  HADD2.F32 R13, -RZ, R26.reuse.H0_H0 ;  /* 0x2000001aff0d7230 */ /* 0x100fe40000004100 */
[----:B------:R-:W-:Y:S02]  /*6870*/  HADD2.F32 R20, -RZ, R26.H1_H1 ;  /* 0x3000001aff147230 */ /* 0x000fe40000004100 */
[----:B-1----:R-:W4:Y:S01]  /*6880*/  LDTM.16dp256bit.x2 R4, tmem[UR4] ;  /* 0x00000004000479ee */ /* 0x002f2200080a0000 */
[----:B------:R-:W-:Y:S01]  /*6890*/  R2UR UR4, R36 ;  /* 0x00000000240472ca */ /* 0x000fe200000e0000 */
[----:B------:R-:W-:Y:S01]  /*68a0*/  NOP ;  /* 0x0000000000007918 */ /* 0x000fe20000000000 */
[--C-:B------:R-:W-:Y:S02]  /*68b0*/  HADD2.F32 R15, -RZ, R27.reuse.H0_H0 ;  /* 0x2000001bff0f7230 */ /* 0x100fe40000004100 */
[----:B------:R-:W-:Y:S09]  /*68c0*/  HADD2.F32 R22, -RZ, R27.H1_H1 ;  /* 0x3000001bff167230 */ /* 0x000ff20000004100 */
[----:B------:R-:W-:Y:S04]  /*68d0*/  UIADD3 UR4, UPT, UPT, UR4, 0xc0, URZ ;  /* 0x000000c004047890 */ /* 0x000fe8000fffe0ff */
[----:B------:R-:W-:Y:S01]  /*68e0*/  UPRMT UR4, UR55, 0x654, UR4 ;  /* 0x0000065437047896 */ /* 0x000fe20008000004 */
[C---:B----4-:R-:W-:Y:S01]  /*68f0*/  FMUL R4, R17.reuse, R4 ;  /* 0x0000000411047220 */ /* 0x050fe20000400000 */
[C---:B------:R-:W-:Y:S01]  /*6900*/  FMUL R5, R17.reuse, R5 ;  /* 0x0000000511057220 */ /* 0x040fe20000400000 */
[C---:B------:R-:W-:Y:S01]  /*6910*/  FMUL R6, R17.reuse, R6 ;  /* 0x0000000611067220 */ /* 0x040fe20000400000 */
[----:B------:R-:W-:Y:S01]  /*6920*/  FMUL R7, R17, R7 ;  /* 0x0000000711077220 */ /* 0x000fe20000400000 */
[----:B------:R-:W-:Y:S01]  /*6930*/  FFMA R4, R19, R0, R4 ;  /* 0x0000000013047223 */ /* 0x000fe20000000004 */
[----:B------:R-:W-:Y:S01]  /*6940*/  FMUL R8, R17, R8 ;  /* 0x0000000811087220 */ /* 0x000fe20000400000 */
[----:B------:R-:W-:Y:S01]  /*6950*/  FFMA R5, R19, R12, R5 ;  /* 0x0000000c13057223 */ /* 0x000fe20000000005 */
[----:B------:R-:W-:Y:S01]  /*6960*/  FMUL R9, R17, R9 ;  /* 0x0000000911097220 */ /* 0x000fe20000400000 */
[----:B------:R-:W-:Y:S01]  /*6970*/  FFMA R6, R19, R3, R6 ;  /* 0x0000000313067223 */ /* 0x000fe20000000006 */
[----:B------:R-:W-:Y:S01]  /*6980*/  FMUL R10, R17, R10 ;  /* 0x0000000a110a7220 */ /* 0x000fe20000400000 */
[----:B------:R-:W-:Y:S01]  /*6990*/  FFMA R7, R19, R14, R7 ;  /* 0x0000000e13077223 */ /* 0x000fe20000000007 */
[----:B------:R-:W-:Y:S01]  /*69a0*/  FMUL R11, R17, R11 ;  /* 0x0000000b110b7220 */ /* 0x000fe20000400000 */
[C---:B------:R-:W-:Y:S01]  /*69b0*/  FFMA R8, R19.reuse, R13, R8 ;  /* 0x0000000d13087223 */ /* 0x040fe20000000008 */
[C---:B------:R-:W-:Y:S01]  /*69c0*/  FFMA R9, R19.reuse, R20, R9 ;  /* 0x0000001413097223 */ /* 0x040fe20000000009 */
[C---:B------:R-:W-:Y:S01]  /*69d0*/  FFMA R10, R19.reuse, R15, R10 ;  /* 0x0000000f130a7223 */ /* 0x040fe2000000000a */
[----:B------:R-:W-:Y:S01]  /*69e0*/  FFMA R11, R19, R22, R11 ;  /* 0x00000016130b7223 */ /* 0x000fe2000000000b */
[----:B------:R-:W-:Y:S01]  /*69f0*/  F2FP.F16.F32.PACK_AB R36, R5, R4 ;  /* 0x000000040524723e */ /* 0x000fe200000000ff */
[----:B------:R-:W-:Y:S01]  /*6a00*/  SYNCS.ARRIVE.TRANS64.RED.A1T0 RZ, [UR4], RZ ;  /* 0x000000ffffff79a7 */ /* 0x000fe20008100404 */
[----:B------:R-:W-:Y:S02]  /*6a10*/  F2FP.F16.F32.PACK_AB R37, R7, R6 ;  /* 0x000000060725723e */ /* 0x000fe400000000ff */
[----:B------:R-:W-:Y:S02]  /*6a20*/  F2FP.F16.F32.PACK_AB R38, R9, R8 ;  /* 0x000000080926723e */ /* 0x000fe400000000ff */
[----:B------:R-:W-:Y:S05]  /*6a30*/  F2FP.F16.F32.PACK_AB R39, R11, R10 ;  /* 0x0000000a0b27723e */ /* 0x000fea00000000ff */
[----:B------:R1:W-:Y:S01]  /*6a40*/  STSM.16.M88.4 [R52+0x200], R36 ;  /* 0x0002002434007844 */ /* 0x0003e20000000200 */
[----:B------:R-:W-:Y:S01]  /*6a50*/  @!PT LDS RZ, [RZ] ;  /* 0x00000000fffff984 */ /* 0x000fe20000000800 */
[----:B------:R-:W-:Y:S01]  /*6a60*/  @!PT LDS RZ, [RZ] ;  /* 0x00000000fffff984 */ /* 0x000fe20000000800 */
[----:B------:R-:W-:Y:S01]  /*6a70*/  @!PT LDS RZ, [RZ] ;  /* 0x00000000fffff984 */ /* 0x000fe20000000800 */
[----:B------:R-:W-:Y:S01]  /*6a80*/  @!PT LDS RZ, [RZ] ;  /* 0x00000000fffff984 */ /* 0x000fe20000000800 */
[----:B------:R3:W-:Y:S07]  /*6a90*/  MEMBAR.ALL.CTA ;  /* 0x0000000000007992 */ /* 0x0007ee0000008000 */
[----:B---3--:R-:W3:Y:S02]  /*6aa0*/  FENCE.VIEW.ASYNC.S ;  /* 0x00000000000073c6 */ /* 0x008ee40000000000 */
[----:B---3--:R-:W-:Y:S06]  /*6ab0*/  BAR.SYNC.DEFER_BLOCKING 0x1, 0x80 ;  /* 0x0042000000007b1d */ /* 0x008fec0000010000 */
[----:B------:R-:W-:Y:S05]  /*6ac0*/  @P0 BRA `(.L_x_105) ;  /* 0x0000000000240947 */ /* 0x000fea0003800000 */
[----:B------:R-:W-:Y:S01]  /*6ad0*/  R2UR UR5, R53 ;  /* 0x00000000350572ca */ /* 0x000fe200000e0000 */
[----:B------:R-:W-:Y:S02]  /*6ae0*/  UIADD3 UR4, UP0, UPT, UR62, 0x680, URZ ;  /* 0x000006803e047890 */ /* 0x000fe4000ff1e0ff */
[----:B------:R-:W-:Y:S02]  /*6af0*/  USHF.L.U32 UR9, UR44, 0x4, URZ ;  /* 0x000000042c097899 */ /* 0x000fe400080006ff */
[----:B------:R-:W-:Y:S01]  /*6b00*/  USHF.L.U32 UR10, UR45, 0x6, URZ ;  /* 0x000000062d0a7899 */ /* 0x000fe200080006ff */
[----:B------:R-:W-:Y:S07]  /*6b10*/  UMOV UR11, UR60 ;  /* 0x0000003c000b7c82 */ /* 0x000fee0008000000 */
[----:B------:R-:W-:Y:S02]  /*6b20*/  UIADD3 UR8, UPT, UPT, UR43, 0x200, UR5 ;  /* 0x000002002b087890 */ /* 0x000fe4000fffe005 */
[----:B------:R-:W-:Y:S09]  /*6b30*/  UIADD3.X UR5, UPT, UPT, URZ, UR63, URZ, UP0, !UPT ;  /* 0x0000003fff057290 */ /* 0x000ff200087fe4ff */
[----:B------:R3:W-:Y:S02]  /*6b40*/  UTMASTG.3D [UR8], [UR4] ;  /* 0x00000008040073b5 */ /* 0x0007e40008010000 */
[----:B---3--:R0:W-:Y:S02]  /*6b50*/  UTMACMDFLUSH ;  /* 0x00000000000079b7 */ /* 0x0081e40000000000 */
.L_x_105:
[----:B------:R-:W-:Y:S05]  /*6b60*/  BSYNC.RECONVERGENT B0 ;  /* 0x0000000000007941 */ /* 0x000fea0003800200 */
.L_x_104:
[----:B------:R-:W-:Y:S04]  /*6b70*/  BSSY.RECONVERGENT B0, `(.L_x_106) ;  /* 0x0000003000007945 */ /* 0x000fe80003800200 */
[----:B------:R-:W-:Y:S05]  /*6b80*/  @P0 BRA `(.L_x_107) ;  /* 0x0000000000040947 */ /* 0x000fea0003800000 */
[----:B------:R-:W-:Y:S04]  /*6b90*/  DEPBAR.LE SB0, 0x0 ;  /* 0x000080000000791a */ /* 0x000fe80000000000 */
.L_x_107:
[----:B------:R-:W-:Y:S05]  /*6ba0*/  BSYNC.RECONVERGENT B0 ;  /* 0x0000000000007941 */ /* 0x000fea0003800200 */
.L_x_106:
[----:B------:R-:W-:Y:S01]  /*6bb0*/  BAR.SYNC.DEFER_BLOCKING 0x1, 0x80 ;  /* 0x0042000000007b1d */ /* 0x000fe20000010000 */
[----:B------:R-:W-:Y:S01]  /*6bc0*/  UIADD3 UR46, UPT, UPT, UR46, 0x1, URZ ;  /* 0x000000012e2e7890 */ /* 0x000fe2000fffe0ff */
[----:B------:R-:W-:Y:S02]  /*6bd0*/  IADD3 R0, PT, PT, R2, 0x1, RZ ;  /* 0x0000000102007810 */ /* 0x000fe40007ffe0ff */
[----:B------:R-:W-:Y:S01]  /*6be0*/  IADD3 R45, PT, PT, R45, 0x1, RZ ;  /* 0x000000012d2d7810 */ /* 0x000fe20007ffe0ff */
[----:B------:R-:W-:Y:S09]  /*6bf0*/  UISETP.NE.AND UP0, UPT, UR46, URZ, UPT ;  /* 0x000000ff2e00728c */ /* 0x000ff2000bf05270 */
[----:B------:R-:W-:Y:S05]  /*6c00*/  BRA.U !UP0, `(.L_x_108) ;  /* 0x0000000108287547 */ /* 0x000fea000b800000 */
[----:B------:R-:W-:Y:S01]  /*6c10*/  ISETP.NE.AND P0, PT, R51, RZ, PT ;  /* 0x000000ff3300720c */ /* 0x000fe20003f05270 */
[----:B------:R-:W-:Y:S11]  /*6c20*/  IMAD.U32 R2, RZ, RZ, UR55 ;  /* 0x00000037ff027e24 */ /* 0x000ff6000f8e00ff */
[----:B------:R-:W-:Y:S01]  /*6c30*/  @!UPT UIADD3 URZ, UPT, UPT, URZ, URZ, URZ ;  /* 0x000000fffffff290 */ /* 0x000fe2000fffe0ff */
[C---:B------:R-:W-:Y:S01]  /*6c40*/  @P0 LEA R3, R44.reuse, UR43, 0x3 ;  /* 0x0000002b2c030c11 */ /* 0x040fe2000f8e18ff */
[----:B------:R-:W-:Y:S04]  /*6c50*/  VIADD R44, R44, 0x1 ;  /* 0x000000012c2c7836 */ /* 0x000fe80000000000 */
[----:B------:R-:W-:Y:S05]  /*6c60*/  @P0 VIADD R3, R3, 0x60 ;  /* 0x0000006003030836 */ /* 0x000fea0000000000 */
[----:B------:R-:W-:Y:S04]  /*6c70*/  @P0 PRMT R2, R2, 0x654, R3 ;  /* 0x0000065402020816 */ /* 0x000fe80000000003 */
[----:B------:R3:W-:Y:S01]  /*6c80*/  @P0 SYNCS.ARRIVE.TRANS64.RED.A1T0 RZ, [R2+URZ], RZ ;  /* 0x000000ff02ff09a7 */ /* 0x0007e200081004ff */
[C---:B------:R-:W-:Y:S04]  /*6c90*/  ISETP.NE.AND P0, PT, R44.reuse, 0x2, PT ;  /* 0x000000022c00780c */ /* 0x040fe80003f05270 */
[----:B------:R-:W-:Y:S09]  /*6ca0*/  SEL R44, R44, RZ, P0 ;  /* 0x000000ff2c2c7207 */ /* 0x000ff20000000000 */
.L_x_108:
[----:B------:R-:W-:Y:S01]  /*6cb0*/  R2UR UR5, R41 ;  /* 0x00000000290572ca */ /* 0x000fe200000e0000 */
[----:B------:R-:W-:Y:S01]  /*6cc0*/  UISETP.NE.AND UP0, UPT, UR54, URZ, UPT ;  /* 0x000000ff3600728c */ /* 0x000fe2000bf05270 */
[----:B------:R-:W-:Y:S01]  /*6cd0*/  R2UR UR4, R42 ;  /* 0x000000002a0472ca */ /* 0x000fe200000e0000 */
[----:B------:R-:W-:Y:S01]  /*6ce0*/  UMOV UR60, UR53 ;  /* 0x00000035003c7c82 */ /* 0x000fe20008000000 */
[----:B------:R-:W-:Y:S02]  /*6cf0*/  ISETP.NE.AND P0, PT, R43, 0x2, PT ;  /* 0x000000022b00780c */ /* 0x000fe40003f05270 */
[----:B------:R-:W-:Y:S02]  /*6d00*/  ISETP.NE.AND P1, PT, R0, 0x4, PT ;  /* 0x000000040000780c */ /* 0x000fe40003f25270 */
[----:B------:R-:W-:Y:S02]  /*6d10*/  ISETP.NE.AND P2, PT, R45, 0x2, PT ;  /* 0x000000022d00780c */ /* 0x000fe40003f45270 */
[----:B------:R-:W-:Y:S02]  /*6d20*/  SEL R5, RZ, 0x1, P0 ;  /* 0x00000001ff057807 */ /* 0x000fe40000000000 */
[----:B------:R-:W-:Y:S01]  /*6d30*/  SEL R4, RZ, 0x1, P1 ;  /* 0x00000001ff047807 */ /* 0x000fe20000800000 */
[----:B------:R-:W-:Y:S01]  /*6d40*/  UIADD3 UR44, UPT, UPT, UR36, UR5, URZ ;  /* 0x00000005242c7290 */ /* 0x000fe2000fffe0ff */
[----:B------:R-:W-:Y:S01]  /*6d50*/  SEL R3, RZ, 0x1, P2 ;  /* 0x00000001ff037807 */ /* 0x000fe20001000000 */
[----:B------:R-:W-:Y:S01]  /*6d60*/  UIADD3 UR45, UPT, UPT, UR37, UR4, URZ ;  /* 0x00000004252d7290 */ /* 0x000fe2000fffe0ff */
[----:B------:R-:W-:Y:S02]  /*6d70*/  LOP3.LUT R46, R46, R5, RZ, 0x3c, !PT ;  /* 0x000000052e2e7212 */ /* 0x000fe400078e3cff */
[----:B------:R-:W-:Y:S02]  /*6d80*/  LOP3.LUT R47, R47, R4, RZ, 0x3c, !PT ;  /* 0x000000042f2f7212 */ /* 0x000fe400078e3cff */
[----:B------:R-:W-:Y:S02]  /*6d90*/  LOP3.LUT R48, R48, R3, RZ, 0x3c, !PT ;  /* 0x0000000330307212 */ /* 0x000fe400078e3cff */
[----:B------:R-:W-:Y:S02]  /*6da0*/  SEL R43, R43, RZ, P0 ;  /* 0x000000ff2b2b7207 */ /* 0x000fe40000000000 */
[----:B---3--:R-:W-:Y:S02]  /*6db0*/  SEL R2, R0, RZ, P1 ;  /* 0x000000ff00027207 */ /* 0x008fe40000800000 */
[----:B------:R-:W-:Y:S01]  /*6dc0*/  SEL R45, R45, RZ, P2 ;  /* 0x000000ff2d2d7207 */ /* 0x000fe20001000000 */
[----:B------:R-:W-:Y:S06]  /*6dd0*/  BRA.U UP0, `(.L_x_109) ;  /* 0xffffffe900b07547 */ /* 0x000fec000b83ffff */
[----:B------:R-:W-:-:S09]  /*6de0*/  UISETP.NE.AND UP0, UPT, UR59, URZ, UPT ;  /* 0x000000ff3b00728c */ /* 0x000fd2000bf05270 */
[----:B------:R-:W-:Y:S05]  /*6df0*/  BRA.U !UP0, `(.L_x_110) ;  /* 0x0000000108487547 */ /* 0x000fea000b800000 */
[----:B------:R-:W3:Y:S02]  /*6e00*/  LDCU.64 UR4, c[0x0][0x890] ;  /* 0x00011200ff0477ac */ /* 0x000ee40008000a00 */
[----:B---3--:R-:W-:-:S04]  /*6e10*/  UISETP.NE.U32.AND UP0, UPT, UR4, URZ, UPT ;  /* 0x000000ff0400728c */ /* 0x008fc8000bf05070 */
[----:B------:R-:W-:-:S09]  /*6e20*/  UISETP.NE.AND.EX UP0, UPT, UR5, URZ, UPT, UP0 ;  /* 0x000000ff0500728c */ /* 0x000fd2000bf05300 */
[----:B------:R-:W-:Y:S05]  /*6e30*/  BRA.U UP0, `(.L_x_111) ;  /* 0x00000001000c7547 */ /* 0x000fea000b800000 */
[----:B------:R-:W-:-:S13]  /*6e40*/  FSETP.NEU.AND P0, PT, R19, RZ, PT ;  /* 0x000000ff1300720b */ /* 0x000fda0003f0d000 */
[----:B------:R-:W-:Y:S05]  /*6e50*/  @!P0 EXIT ;  /* 0x000000000000894d */ /* 0x000fea0003800000 */
[----:B------:R-:W-:Y:S05]  /*6e60*/  BRA `(.L_x_110) ;  /* 0x00000000002c7947 */ /* 0x000fea0003800000 */
.L_x_111:
[----:B------:R-:W-:Y:S01]  /*6e70*/  LOP3.LUT P0, RZ, R23, 0xff, RZ, 0xc0, !PT ;  /* 0x000000ff17ff7812 */ /* 0x000fe2000780c0ff */
[----:B------:R-:W-:-:S12]  /*6e80*/  BSSY.RECONVERGENT B0, `(.L_x_110) ;  /* 0x0000009000007945 */ /* 0x000fd80003800200 */
[----:B------:R-:W-:Y:S05]  /*6e90*/  @P0 BRA `(.L_x_112) ;  /* 0x0000000000140947 */ /* 0x000fea0003800000 */
[----:B------:R-:W3:Y:S02]  /*6ea0*/  LDCU.64 UR4, c[0x0][0x888] ;  /* 0x00011100ff0477ac */ /* 0x000ee40008000a00 */
[----:B---3--:R-:W-:-:S04]  /*6eb0*/  ISETP.NE.U32.AND P0, PT, RZ, UR4, PT ;  /* 0x00000004ff007c0c */ /* 0x008fc8000bf05070 */
[----:B------:R-:W-:-:S13]  /*6ec0*/  ISETP.NE.AND.EX P0, PT, RZ, UR5, PT, P0 ;  /* 0x00000005ff007c0c */ /* 0x000fda000bf05300 */
[----:B------:R-:W-:Y:S05]  /*6ed0*/  @!P0 EXIT ;  /* 0x000000000000894d */ /* 0x000fea0003800000 */
[----:B------:R-:W-:Y:S05]  /*6ee0*/  BRA `(.L_x_113) ;  /* 0x0000000000087947 */ /* 0x000fea0003800000 */
.L_x_112:
[----:B------:R-:W-:-:S13]  /*6ef0*/  FSETP.NEU.AND P0, PT, R19, RZ, PT ;  /* 0x000000ff1300720b */ /* 0x000fda0003f0d000 */
[----:B------:R-:W-:Y:S05]  /*6f00*/  @!P0 EXIT ;  /* 0x000000000000894d */ /* 0x000fea0003800000 */
.L_x_113:
[----:B------:R-:W-:Y:S05]  /*6f10*/  BSYNC.RECONVERGENT B0 ;  /* 0x0000000000007941 */ /* 0x000fea0003800200 */
.L_x_110:
[----:B------:R-:W-:-:S04]  /*6f20*/  DEPBAR.LE SB0, 0x0 ;  /* 0x000080000000791a */ /* 0x000fc80000000000 */
[----:B------:R-:W-:Y:S05]  /*6f30*/  EXIT ;  /* 0x000000000000794d */ /* 0x000fea0003800000 */
.L_x_24:
[----:B---3--:R3:W4:Y:S02]  /*6f40*/  SYNCS.PHASECHK.TRANS64.TRYWAIT P0, [R3+URZ+0xf0], R2 ;  /* 0x0000f002030075a7 */ /* 0x00872400080011ff */
[----:B----4-:R-:W-:Y:S05]  /*6f50*/  @!P0 NANOSLEEP.SYNCS 0x989680 ;  /* 0x009896800000895d */ /* 0x010fea0003900000 */
[----:B------:R-:W4:Y:S02]  /*6f60*/  @!P0 SYNCS.PHASECHK.TRANS64 P0, [R3+URZ+0xf0], R2 ;  /* 0x0000f002030085a7 */ /* 0x000f2400080010ff */
[----:B----4-:R-:W-:Y:S05]  /*6f70*/  @!P0 BRA `(.L_x_24) ;  /* 0xfffffffc00f08947 */ /* 0x010fea000383ffff */
[----:B------:R-:W-:Y:S05]  /*6f80*/  BRA `(.L_x_114) ;  /* 0xffffffa800347947 */ /* 0x000fea000383ffff */
.L_x_27:
[----:B--2---:R-:W-:-:S07]  /*6f90*/  MOV R0, UR57 ;  /* 0x0000003900007c02 */ /* 0x004fce0008000f00 */
.L_x_115:
[----:B--2---:R2:W3:Y:S02]  /*6fa0*/  SYNCS.PHASECHK.TRANS64.TRYWAIT P0, [R0+URZ+0x28], R3 ;  /* 0x00002803000075a7 */ /* 0x0044e400080011ff */
[----:B---3--:R-:W-:Y:S05]  /*6fb0*/  @!P0 NANOSLEEP.SYNCS 0x989680 ;  /* 0x009896800000895d */ /* 0x008fea0003900000 */
[----:B------:R-:W3:Y:S02]  /*6fc0*/  @!P0 SYNCS.PHASECHK.TRANS64 P0, [R0+URZ+0x28], R3 ;  /* 0x00002803000085a7 */ /* 0x000ee400080010ff */
[----:B---3--:R-:W-:Y:S05]  /*6fd0*/  @!P0 BRA `(.L_x_115) ;  /* 0xfffffffc00f08947 */ /* 0x008fea000383ffff */
[----:B------:R-:W-:Y:S05]  /*6fe0*/  BRA `(.L_x_26) ;  /* 0xffffffa8007c7947 */ /* 0x000fea000383ffff */
.L_x_36:
[----:B-1----:R-:W-:-:S07]  /*6ff0*/  MOV R0, UR57 ;  /* 0x0000003900007c02 */ /* 0x002fce0008000f00 */
.L_x_116:
[----:B-1----:R1:W2:Y:S02]  /*7000*/  SYNCS.PHASECHK.TRANS64.TRYWAIT P0, [R0+URZ+0x28], R3 ;  /* 0x00002803000075a7 */ /* 0x0022a400080011ff */
[----:B--2---:R-:W-:Y:S05]  /*7010*/  @!P0 NANOSLEEP.SYNCS 0x989680 ;  /* 0x009896800000895d */ /* 0x004fea0003900000 */
[----:B------:R-:W2:Y:S02]  /*7020*/  @!P0 SYNCS.PHASECHK.TRANS64 P0, [R0+URZ+0x28], R3 ;  /* 0x00002803000085a7 */ /* 0x000ea400080010ff */
[----:B--2---:R-:W-:Y:S05]  /*7030*/  @!P0 BRA `(.L_x_116) ;  /* 0xfffffffc00f08947 */ /* 0x004fea000383ffff */
[----:B------:R-:W-:Y:S05]  /*7040*/  BRA `(.L_x_35) ;  /* 0xffffffac00d47947 */ /* 0x000fea000383ffff */
.L_x_43:
[----:B-1----:R1:W4:Y:S02]  /*7050*/  SYNCS.PHASECHK.TRANS64.TRYWAIT P0, [R3+URZ+0x80], R0 ;  /* 0x00008000030075a7 */ /* 0x00232400080011ff */
[----:B----4-:R-:W-:Y:S05]  /*7060*/  @!P0 NANOSLEEP.SYNCS 0x989680 ;  /* 0x009896800000895d */ /* 0x010fea0003900000 */
[----:B------:R-:W4:Y:S02]  /*7070*/  @!P0 SYNCS.PHASECHK.TRANS64 P0, [R3+URZ+0x80], R0 ;  /* 0x00008000030085a7 */ /* 0x000f2400080010ff */
[----:B----4-:R-:W-:Y:S05]  /*7080*/  @!P0 BRA `(.L_x_43) ;  /* 0xfffffffc00f08947 */ /* 0x010fea000383ffff */
[----:B------:R-:W-:Y:S05]  /*7090*/  BRA `(.L_x_117) ;  /* 0xffffffb4000c7947 */ /* 0x000fea000383ffff */
.L_x_47:
[----:B-1----:R-:W-:-:S07]  /*70a0*/  MOV R0, UR4 ;  /* 0x0000000400007c02 */ /* 0x002fce0008000f00 */
.L_x_118:
[----:B-1----:R1:W2:Y:S02]  /*70b0*/  SYNCS.PHASECHK.TRANS64.TRYWAIT P0, [R0+URZ], R3 ;  /* 0x00000003000075a7 */ /* 0x0022a400080011ff */
[----:B--2---:R-:W-:Y:S05]  /*70c0*/  @!P0 NANOSLEEP.SYNCS 0x989680 ;  /* 0x009896800000895d */ /* 0x004fea0003900000 */
[----:B------:R-:W2:Y:S02]  /*70d0*/  @!P0 SYNCS.PHASECHK.TRANS64 P0, [R0+URZ], R3 ;  /* 0x00000003000085a7 */ /* 0x000ea400080010ff */
[----:B--2---:R-:W-:Y:S05]  /*70e0*/  @!P0 BRA `(.L_x_118) ;  /* 0xfffffffc00f08947 */ /* 0x004fea000383ffff */
[----:B------:R-:W-:Y:S05]  /*70f0*/  BRA `(.L_x_119) ;  /* 0xffffffb800b87947 */ /* 0x000fea000383ffff */
.L_x_48:
[----:B------:R-:W-:-:S07]  /*7100*/  MOV R0, UR5 ;  /* 0x0000000500007c02 */ /* 0x000fce0008000f00 */
.L_x_120:
[----:B-1----:R1:W2:Y:S02]  /*7110*/  SYNCS.PHASECHK.TRANS64.TRYWAIT P0, [R0+URZ], R3 ;  /* 0x00000003000075a7 */ /* 0x0022a400080011ff */
[----:B--2---:R-:W-:Y:S05]  /*7120*/  @!P0 NANOSLEEP.SYNCS 0x989680 ;  /* 0x009896800000895d */ /* 0x004fea0003900000 */
[----:B------:R-:W2:Y:S02]  /*7130*/  @!P0 SYNCS.PHASECHK.TRANS64 P0, [R0+URZ], R3 ;  /* 0x00000003000085a7 */ /* 0x000ea400080010ff */
[----:B--2---:R-:W-:Y:S05]  /*7140*/  @!P0 BRA `(.L_x_120) ;  /* 0xfffffffc00f08947 */ /* 0x004fea000383ffff */
[----:B------:R-:W-:Y:S05]  /*7150*/  BRA `(.L_x_121) ;  /* 0xffffffb800c47947 */ /* 0x000fea000383ffff */
.L_x_49:
[----:B------:R-:W-:-:S07]  /*7160*/  MOV R0, UR5 ;  /* 0x0000000500007c02 */ /* 0x000fce0008000f00 */
.L_x_122:
[----:B-1----:R1:W2:Y:S02]  /*7170*/  SYNCS.PHASECHK.TRANS64.TRYWAIT P0, [R0+URZ], R3 ;  /* 0x00000003000075a7 */ /* 0x0022a400080011ff */
[----:B--2---:R-:W-:Y:S05]  /*7180*/  @!P0 NANOSLEEP.SYNCS 0x989680 ;  /* 0x009896800000895d */ /* 0x004fea0003900000 */
[----:B------:R-:W2:Y:S02]  /*7190*/  @!P0 SYNCS.PHASECHK.TRANS64 P0, [R0+URZ], R3 ;  /* 0x00000003000085a7 */ /* 0x000ea400080010ff */
[----:B--2---:R-:W-:Y:S05]  /*71a0*/  @!P0 BRA `(.L_x_122) ;  /* 0xfffffffc00f08947 */ /* 0x004fea000383ffff */
[----:B------:R-:W-:Y:S05]  /*71b0*/  BRA `(.L_x_123) ;  /* 0xffffffb800d07947 */ /* 0x000fea000383ffff */
.L_x_50:
[----:B------:R-:W-:-:S07]  /*71c0*/  MOV R0, UR5 ;  /* 0x0000000500007c02 */ /* 0x000fce0008000f00 */
.L_x_124:
[----:B-1----:R1:W2:Y:S02]  /*71d0*/  SYNCS.PHASECHK.TRANS64.TRYWAIT P0, [R0+URZ], R3 ;  /* 0x00000003000075a7 */ /* 0x0022a400080011ff */
[----:B--2---:R-:W-:Y:S05]  /*71e0*/  @!P0 NANOSLEEP.SYNCS 0x989680 ;  /* 0x009896800000895d */ /* 0x004fea0003900000 */
[----:B------:R-:W2:Y:S02]  /*71f0*/  @!P0 SYNCS.PHASECHK.TRANS64 P0, [R0+URZ], R3 ;  /* 0x00000003000085a7 */ /* 0x000ea400080010ff */
[----:B--2---:R-:W-:Y:S05]  /*7200*/  @!P0 BRA `(.L_x_124) ;  /* 0xfffffffc00f08947 */ /* 0x004fea000383ffff */
[----:B------:R-:W-:Y:S05]  /*7210*/  BRA `(.L_x_125) ;  /* 0xffffffb800dc7947 */ /* 0x000fea000383ffff */
.L_x_53:
[----:B--2---:R2:W3:Y:S02]  /*7220*/  SYNCS.PHASECHK.TRANS64.TRYWAIT P0, [R2+URZ+0xe0], R5 ;  /* 0x0000e005020075a7 */ /* 0x0044e400080011ff */
[----:B---3--:R-:W-:Y:S05]  /*7230*/  @!P0 NANOSLEEP.SYNCS 0x989680 ;  /* 0x009896800000895d */ /* 0x008fea0003900000 */
[----:B------:R-:W3:Y:S02]  /*7240*/  @!P0 SYNCS.PHASECHK.TRANS64 P0, [R2+URZ+0xe0], R5 ;  /* 0x0000e005020085a7 */ /* 0x000ee400080010ff */
[----:B---3--:R-:W-:Y:S05]  /*7250*/  @!P0 BRA `(.L_x_53) ;  /* 0xfffffffc00f08947 */ /* 0x008fea000383ffff */
[----:B------:R-:W-:Y:S05]  /*7260*/  BRA `(.L_x_126) ;  /* 0xffffffbc00387947 */ /* 0x000fea000383ffff */
.L_x_54:
[----:B------:R-:W-:-:S07]  /*7270*/  MOV R2, UR4 ;  /* 0x0000000400027c02 */ /* 0x000fce0008000f00 */
.L_x_127:
[----:B--2---:R2:W3:Y:S02]  /*7280*/  SYNCS.PHASECHK.TRANS64.TRYWAIT P0, [R2+URZ+0x90], R5 ;  /* 0x00009005020075a7 */ /* 0x0044e400080011ff */
[----:B---3--:R-:W-:Y:S05]  /*7290*/  @!P0 NANOSLEEP.SYNCS 0x989680 ;  /* 0x009896800000895d */ /* 0x008fea0003900000 */
[----:B------:R-:W3:Y:S02]  /*72a0*/  @!P0 SYNCS.PHASECHK.TRANS64 P0, [R2+URZ+0x90], R5 ;  /* 0x00009005020085a7 */ /* 0x000ee400080010ff */
[----:B---3--:R-:W-:Y:S05]  /*72b0*/  @!P0 BRA `(.L_x_127) ;  /* 0xfffffffc00f08947 */ /* 0x008fea000383ffff */
[----:B------:R-:W-:Y:S05]  /*72c0*/  BRA `(.L_x_128) ;  /* 0xffffffbc00487947 */ /* 0x000fea000383ffff */
.L_x_55:
[----:B--2---:R2:W3:Y:S02]  /*72d0*/  SYNCS.PHASECHK.TRANS64.TRYWAIT P1, [R2+URZ+0x80], R5 ;  /* 0x00008005020075a7 */ /* 0x0044e400080211ff */
[----:B---3--:R-:W-:Y:S05]  /*72e0*/  @!P1 NANOSLEEP.SYNCS 0x989680 ;  /* 0x009896800000995d */ /* 0x008fea0003900000 */
[----:B------:R-:W3:Y:S02]  /*72f0*/  @!P1 SYNCS.PHASECHK.TRANS64 P1, [R2+URZ+0x80], R5 ;  /* 0x00008005020095a7 */ /* 0x000ee400080210ff */
[----:B---3--:R-:W-:Y:S05]  /*7300*/  @!P1 BRA `(.L_x_55) ;  /* 0xfffffffc00f09947 */ /* 0x008fea000383ffff */
[----:B------:R-:W-:Y:S05]  /*7310*/  BRA `(.L_x_129) ;  /* 0xffffffbc00787947 */ /* 0x000fea000383ffff */
.L_x_58:
[----:B------:R-:W-:-:S07]  /*7320*/  MOV R0, UR4 ;  /* 0x0000000400007c02 */ /* 0x000fce0008000f00 */
.L_x_130:
[----:B--2---:R2:W3:Y:S02]  /*7330*/  SYNCS.PHASECHK.TRANS64.TRYWAIT P0, [R0+URZ+0x90], R3 ;  /* 0x00009003000075a7 */ /* 0x0044e400080011ff */
[----:B---3--:R-:W-:Y:S05]  /*7340*/  @!P0 NANOSLEEP.SYNCS 0x989680 ;  /* 0x009896800000895d */ /* 0x008fea0003900000 */
[----:B------:R-:W3:Y:S02]  /*7350*/  @!P0 SYNCS.PHASECHK.TRANS64 P0, [R0+URZ+0x90], R3 ;  /* 0x00009003000085a7 */ /* 0x000ee400080010ff */
[----:B---3--:R-:W-:Y:S05]  /*7360*/  @!P0 BRA `(.L_x_130) ;  /* 0xfffffffc00f08947 */ /* 0x008fea000383ffff */
[----:B------:R-:W-:Y:S05]  /*7370*/  BRA `(.L_x_57) ;  /* 0xffffffbc00cc7947 */ /* 0x000fea000383ffff */
.L_x_65:
[----:B-1----:R1:W2:Y:S02]  /*7380*/  SYNCS.PHASECHK.TRANS64.TRYWAIT P1, [R0+URZ+0x80], R5 ;  /* 0x00008005000075a7 */ /* 0x0022a400080211ff */
[----:B--2---:R-:W-:Y:S05]  /*7390*/  @!P1 NANOSLEEP.SYNCS 0x989680 ;  /* 0x009896800000995d */ /* 0x004fea0003900000 */
[----:B------:R-:W2:Y:S02]  /*73a0*/  @!P1 SYNCS.PHASECHK.TRANS64 P1, [R0+URZ+0x80], R5 ;  /* 0x00008005000095a7 */ /* 0x000ea400080210ff */
[----:B--2---:R-:W-:Y:S05]  /*73b0*/  @!P1 BRA `(.L_x_65) ;  /* 0xfffffffc00f09947 */ /* 0x004fea000383ffff */
[----:B------:R-:W-:Y:S05]  /*73c0*/  BRA `(.L_x_131) ;  /* 0xffffffc400347947 */ /* 0x000fea000383ffff */
.L_x_66:
[----:B------:R-:W-:-:S13]  /*73d0*/  R2UR UR4, R13 ;  /* 0x000000000d0472ca */ /* 0x000fda00000e0000 */
[----:B------:R-:W-:-:S07]  /*73e0*/  MOV R3, UR4 ;  /* 0x0000000400037c02 */ /* 0x000fce0008000f00 */
.L_x_132:
[----:B-1----:R1:W2:Y:S02]  /*73f0*/  SYNCS.PHASECHK.TRANS64.TRYWAIT P0, [R3+URZ+0xc0], R0 ;  /* 0x0000c000030075a7 */ /* 0x0022a400080011ff */
[----:B--2---:R-:W-:Y:S05]  /*7400*/  @!P0 NANOSLEEP.SYNCS 0x989680 ;  /* 0x009896800000895d */ /* 0x004fea0003900000 */
[----:B------:R-:W2:Y:S02]  /*7410*/  @!P0 SYNCS.PHASECHK.TRANS64 P0, [R3+URZ+0xc0], R0 ;  /* 0x0000c000030085a7 */ /* 0x000ea400080010ff */
[----:B--2---:R-:W-:Y:S05]  /*7420*/  @!P0 BRA `(.L_x_132) ;  /* 0xfffffffc00f08947 */ /* 0x004fea000383ffff */
[----:B------:R-:W-:Y:S05]  /*7430*/  BRA `(.L_x_133) ;  /* 0xffffffc400887947 */ /* 0x000fea000383ffff */
.L_x_69:
[----:B------:R-:W-:Y:S07]  /*7440*/  MOV R0, UR5 ;  /* 0x0000000500007c02 */ /* 0x000fee0008000f00 */
.L_x_134:
[----:B-1----:R1:W2:Y:S02]  /*7450*/  SYNCS.PHASECHK.TRANS64.TRYWAIT P0, [R0+URZ], R3 ;  /* 0x00000003000075a7 */ /* 0x0022a400080011ff */
[----:B--2---:R-:W-:Y:S05]  /*7460*/  @!P0 NANOSLEEP.SYNCS 0x989680 ;  /* 0x009896800000895d */ /* 0x004fea0003900000 */
[----:B------:R-:W2:Y:S02]  /*7470*/  @!P0 SYNCS.PHASECHK.TRANS64 P0, [R0+URZ], R3 ;  /* 0x00000003000085a7 */ /* 0x000ea400080010ff */
[----:B--2---:R-:W-:Y:S05]  /*7480*/  @!P0 BRA `(.L_x_134) ;  /* 0xfffffffc00f08947 */ /* 0x004fea000383ffff */
[----:B------:R-:W-:Y:S05]  /*7490*/  BRA `(.L_x_68) ;  /* 0xffffffc400a47947 */ /* 0x000fea000383ffff */
.L_x_72:
[----:B------:R-:W-:-:S07]  /*74a0*/  MOV R0, UR4 ;  /* 0x0000000400007c02 */ /* 0x000fce0008000f00 */
.L_x_135:
[----:B--2---:R2:W3:Y:S02]  /*74b0*/  SYNCS.PHASECHK.TRANS64.TRYWAIT P0, [R0+URZ], R3 ;  /* 0x00000003000075a7 */ /* 0x0044e400080011ff */
[----:B---3--:R-:W-:Y:S05]  /*74c0*/  @!P0 NANOSLEEP.SYNCS 0x989680 ;  /* 0x009896800000895d */ /* 0x008fea0003900000 */
[----:B------:R-:W3:Y:S02]  /*74d0*/  @!P0 SYNCS.PHASECHK.TRANS64 P0, [R0+URZ], R3 ;  /* 0x00000003000085a7 */ /* 0x000ee400080010ff */
[----:B---3--:R-:W-:Y:S05]  /*74e0*/  @!P0 BRA `(.L_x_135) ;  /* 0xfffffffc00f08947 */ /* 0x008fea000383ffff */
[----:B------:R-:W-:Y:S05]  /*74f0*/  BRA `(.L_x_136) ;  /* 0xffffffcc00b07947 */ /* 0x000fea000383ffff */
.L_x_73:
[----:B------:R-:W-:-:S07]  /*7500*/  MOV R0, UR5 ;  /* 0x0000000500007c02 */ /* 0x000fce0008000f00 */
.L_x_137:
[----:B-1----:R1:W2:Y:S02]  /*7510*/  SYNCS.PHASECHK.TRANS64.TRYWAIT P0, [R0+URZ], R3 ;  /* 0x00000003000075a7 */ /* 0x0022a400080011ff */
[----:B--2---:R-:W-:Y:S05]  /*7520*/  @!P0 NANOSLEEP.SYNCS 0x989680 ;  /* 0x009896800000895d */ /* 0x004fea0003900000 */
[----:B------:R-:W2:Y:S02]  /*7530*/  @!P0 SYNCS.PHASECHK.TRANS64 P0, [R0+URZ], R3 ;  /* 0x00000003000085a7 */ /* 0x000ea400080010ff */
[----:B--2---:R-:W-:Y:S05]  /*7540*/  @!P0 BRA `(.L_x_137) ;  /* 0xfffffffc00f08947 */ /* 0x004fea000383ffff */
[----:B------:R-:W-:Y:S05]  /*7550*/  BRA `(.L_x_138) ;  /* 0xffffffcc00bc7947 */ /* 0x000fea000383ffff */
.L_x_74:
[----:B------:R-:W-:-:S07]  /*7560*/  MOV R0, UR5 ;  /* 0x0000000500007c02 */ /* 0x000fce0008000f00 */
.L_x_139:
[----:B-1----:R1:W2:Y:S02]  /*7570*/  SYNCS.PHASECHK.TRANS64.TRYWAIT P0, [R0+URZ], R3 ;  /* 0x00000003000075a7 */ /* 0x0022a400080011ff */
[----:B--2---:R-:W-:Y:S05]  /*7580*/  @!P0 NANOSLEEP.SYNCS 0x989680 ;  /* 0x009896800000895d */ /* 0x004fea0003900000 */
[----:B------:R-:W2:Y:S02]  /*7590*/  @!P0 SYNCS.PHASECHK.TRANS64 P0, [R0+URZ], R3 ;  /* 0x00000003000085a7 */ /* 0x000ea400080010ff */
[----:B--2---:R-:W-:Y:S05]  /*75a0*/  @!P0 BRA `(.L_x_139) ;  /* 0xfffffffc00f08947 */ /* 0x004fea000383ffff */
[----:B------:R-:W-:Y:S05]  /*75b0*/  BRA `(.L_x_140) ;  /* 0xffffffcc00c87947 */ /* 0x000fea000383ffff */
.L_x_75:
[----:B------:R-:W-:-:S07]  /*75c0*/  MOV R0, UR4 ;  /* 0x0000000400007c02 */ /* 0x000fce0008000f00 */
.L_x_141:
[----:B-1----:R1:W2:Y:S02]  /*75d0*/  SYNCS.PHASECHK.TRANS64.TRYWAIT P0, [R0+URZ], R3 ;  /* 0x00000003000075a7 */ /* 0x0022a400080011ff */
[----:B--2---:R-:W-:Y:S05]  /*75e0*/  @!P0 NANOSLEEP.SYNCS 0x989680 ;  /* 0x009896800000895d */ /* 0x004fea0003900000 */
[----:B------:R-:W2:Y:S02]  /*75f0*/  @!P0 SYNCS.PHASECHK.TRANS64 P0, [R0+URZ], R3 ;  /* 0x00000003000085a7 */ /* 0x000ea400080010ff */
[----:B--2---:R-:W-:Y:S05]  /*7600*/  @!P0 BRA `(.L_x_141) ;  /* 0xfffffffc00f08947 */ /* 0x004fea000383ffff */
[----:B------:R-:W-:Y:S05]  /*7610*/  BRA `(.L_x_142) ;  /* 0xffffffcc00d47947 */ /* 0x000fea000383ffff */
.L_x_80:
[----:B--2---:R2:W3:Y:S02]  /*7620*/  SYNCS.PHASECHK.TRANS64.TRYWAIT P0, [R3+URZ+0x80], R0 ;  /* 0x00008000030075a7 */ /* 0x0044e400080011ff */
[----:B---3--:R-:W-:Y:S05]  /*7630*/  @!P0 NANOSLEEP.SYNCS 0x989680 ;  /* 0x009896800000895d */ /* 0x008fea0003900000 */
[----:B------:R-:W3:Y:S02]  /*7640*/  @!P0 SYNCS.PHASECHK.TRANS64 P0, [R3+URZ+0x80], R0 ;  /* 0x00008000030085a7 */ /* 0x000ee400080010ff */
[----:B---3--:R-:W-:Y:S05]  /*7650*/  @!P0 BRA `(.L_x_80) ;  /* 0xfffffffc00f08947 */ /* 0x008fea000383ffff */
[----:B------:R-:W-:Y:S05]  /*7660*/  BRA `(.L_x_143) ;  /* 0xffffffd000fc7947 */ /* 0x000fea000383ffff */
.L_x_83:
[----:B------:R-:W-:Y:S07]  /*7670*/  MOV R0, UR24 ;  /* 0x0000001800007c02 */ /* 0x000fee0008000f00 */
.L_x_144:
[----:B--2---:R2:W3:Y:S02]  /*7680*/  SYNCS.PHASECHK.TRANS64.TRYWAIT P1, [R0+URZ+0x78], R3 ;  /* 0x00007803000075a7 */ /* 0x0044e400080211ff */
[----:B---3--:R-:W-:Y:S05]  /*7690*/  @!P1 NANOSLEEP.SYNCS 0x989680 ;  /* 0x009896800000995d */ /* 0x008fea0003900000 */
[----:B------:R-:W3:Y:S02]  /*76a0*/  @!P1 SYNCS.PHASECHK.TRANS64 P1, [R0+URZ+0x78], R3 ;  /* 0x00007803000095a7 */ /* 0x000ee400080210ff */
[----:B---3--:R-:W-:Y:S05]  /*76b0*/  @!P1 BRA `(.L_x_144) ;  /* 0xfffffffc00f09947 */ /* 0x008fea000383ffff */
[----:B------:R-:W-:Y:S05]  /*76c0*/  BRA `(.L_x_82) ;  /* 0xffffffd8006c7947 */ /* 0x000fea000383ffff */
.L_x_86:
[----:B------:R-:W-:Y:S07]  /*76d0*/  MOV R3, UR4 ;  /* 0x0000000400037c02 */ /* 0x000fee0008000f00 */
.L_x_145:
[----:B--2---:R2:W3:Y:S02]  /*76e0*/  SYNCS.PHASECHK.TRANS64.TRYWAIT P0, [R3+URZ+0x60], R0 ;  /* 0x00006000030075a7 */ /* 0x0044e400080011ff */
[----:B---3--:R-:W-:Y:S05]  /*76f0*/  @!P0 NANOSLEEP.SYNCS 0x989680 ;  /* 0x009896800000895d */ /* 0x008fea0003900000 */
[----:B------:R-:W3:Y:S02]  /*7700*/  @!P0 SYNCS.PHASECHK.TRANS64 P0, [R3+URZ+0x60], R0 ;  /* 0x00006000030085a7 */ /* 0x000ee400080010ff */
[----:B---3--:R-:W-:Y:S05]  /*7710*/  @!P0 BRA `(.L_x_145) ;  /* 0xfffffffc00f08947 */ /* 0x008fea000383ffff */
[----:B------:R-:W-:Y:S05]  /*7720*/  BRA `(.L_x_146) ;  /* 0xffffffd800c87947 */ /* 0x000fea000383ffff */
.L_x_88:
[----:B------:R-:W-:-:S07]  /*7730*/  MOV R0, UR4 ;  /* 0x0000000400007c02 */ /* 0x000fce0008000f00 */
.L_x_147:
[----:B---3--:R3:W4:Y:S02]  /*7740*/  SYNCS.PHASECHK.TRANS64.TRYWAIT P0, [R0+URZ], R3 ;  /* 0x00000003000075a7 */ /* 0x00872400080011ff */
[----:B----4-:R-:W-:Y:S05]  /*7750*/  @!P0 NANOSLEEP.SYNCS 0x989680 ;  /* 0x009896800000895d */ /* 0x010fea0003900000 */
[----:B------:R-:W4:Y:S02]  /*7760*/  @!P0 SYNCS.PHASECHK.TRANS64 P0, [R0+URZ], R3 ;  /* 0x00000003000085a7 */ /* 0x000f2400080010ff */
[----:B----4-:R-:W-:Y:S05]  /*7770*/  @!P0 BRA `(.L_x_147) ;  /* 0xfffffffc00f08947 */ /* 0x010fea000383ffff */
[----:B------:R-:W-:Y:S05]  /*7780*/  BRA `(.L_x_148) ;  /* 0xffffffdc00647947 */ /* 0x000fea000383ffff */
.L_x_90:
[----:B--2---:R2:W3:Y:S02]  /*7790*/  SYNCS.PHASECHK.TRANS64.TRYWAIT P0, [R8+URZ+0x80], R3 ;  /* 0x00008003080075a7 */ /* 0x0044e400080011ff */
[----:B---3--:R-:W-:Y:S05]  /*77a0*/  @!P0 NANOSLEEP.SYNCS 0x989680 ;  /* 0x009896800000895d */ /* 0x008fea0003900000 */
[----:B------:R-:W3:Y:S02]  /*77b0*/  @!P0 SYNCS.PHASECHK.TRANS64 P0, [R8+URZ+0x80], R3 ;  /* 0x00008003080085a7 */ /* 0x000ee400080010ff */
[----:B---3--:R-:W-:Y:S05]  /*77c0*/  @!P0 BRA `(.L_x_90) ;  /* 0xfffffffc00f08947 */ /* 0x008fea000383ffff */
[----:B------:R-:W-:Y:S05]  /*77d0*/  BRA `(.L_x_149) ;  /* 0xffffffe000447947 */ /* 0x000fea000383ffff */
.L_x_100:
[----:B-1----:R1:W2:Y:S02]  /*77e0*/  SYNCS.PHASECHK.TRANS64.TRYWAIT P1, [R0+URZ+0x50], R3 ;  /* 0x00005003000075a7 */ /* 0x0022a400080211ff */
[----:B--2---:R-:W-:Y:S05]  /*77f0*/  @!P1 NANOSLEEP.SYNCS 0x989680 ;  /* 0x009896800000995d */ /* 0x004fea0003900000 */
[----:B------:R-:W2:Y:S02]  /*7800*/  @!P1 SYNCS.PHASECHK.TRANS64 P1, [R0+URZ+0x50], R3 ;  /* 0x00005003000095a7 */ /* 0x000ea400080210ff */
[----:B--2---:R-:W-:Y:S05]  /*7810*/  @!P1 BRA `(.L_x_100) ;  /* 0xfffffffc00f09947 */ /* 0x004fea000383ffff */
[----:B------:R-:W-:Y:S05]  /*7820*/  BRA `(.L_x_99) ;  /* 0xffffffec007c7947 */ /* 0x000fea000383ffff */
.L_x_102:
[----:B-1----:R1:W3:Y:S02]  /*7830*/  SYNCS.PHASECHK.TRANS64.TRYWAIT P1, [R36+URZ+0xa0], R7 ;  /* 0x0000a007240075a7 */ /* 0x0022e400080211ff */
[----:B---3--:R-:W-:Y:S05]  /*7840*/  @!P1 NANOSLEEP.SYNCS 0x989680 ;  /* 0x009896800000995d */ /* 0x008fea0003900000 */
[----:B------:R-:W3:Y:S02]  /*7850*/  @!P1 SYNCS.PHASECHK.TRANS64 P1, [R36+URZ+0xa0], R7 ;  /* 0x0000a007240095a7 */ /* 0x000ee400080210ff */
[----:B---3--:R-:W-:Y:S05]  /*7860*/  @!P1 BRA `(.L_x_102) ;  /* 0xfffffffc00f09947 */ /* 0x008fea000383ffff */
[----:B------:R-:W-:Y:S05]  /*7870*/  BRA `(.L_x_101) ;  /* 0xffffffec00947947 */ /* 0x000fea000383ffff */
        .weak           $__internal_0_$__cuda_sm10x_tcgen05_guardrail_trap_col_being_dealloced_not_returned_by_alloc
        .type           $__internal_0_$__cuda_sm10x_tcgen05_guardrail_trap_col_being_dealloced_not_returned_by_alloc,@function
        .size           $__internal_0_$__cuda_sm10x_tcgen05_guardrail_trap_col_being_dealloced_not_returned_by_alloc,($__internal_1_$__cuda_sm10x_tcgen05_guardrail_trap_phase_invalid_during_alloc - $__internal_0_$__cuda_sm10x_tcgen05_guardrail_trap_col_being_dealloced_not_returned_by_alloc)
$__internal_0_$__cuda_sm10x_tcgen05_guardrail_trap_col_being_dealloced_not_returned_by_alloc:
[----:B------:R-:W-:Y:S05]  /*7880*/  BPT.TRAP 0x1 ;  /* 0x000000040000795c */ /* 0x000fea0000300000 */
[----:B------:R-:W-:-:S04]  /*7890*/  HFMA2 R3, -RZ, RZ, 0, 0 ;  /* 0x00000000ff037431 */ /* 0x000fc800000001ff */
[----:B------:R-:W-:Y:S05]  /*78a0*/  RET.REL.NODEC R2 `(_ZN7cutlass13device_kernelINS_4gemm6kernel13GemmUniversalIN4cute5tupleIJiiiiEEENS1_10collective13CollectiveMmaINS1_35MainloopSm100TmaUmmaWarpSpecializedILi5ELi2ELi4ENS5_IJNS4_1CILi2EEENSA_ILi1EEESC_EEEEENS5_IJNSA_ILi64EEENSA_ILi16EEENSA_ILi256EEEEEENS_6half_tENS5_IJlSC_lEEESJ_SK_NS4_8TiledMMAINS4_8MMA_AtomIJNS4_20SM100_MMA_F16BF16_SSISJ_SJ_fLi64ELi16ELNS4_4UMMA5MajorE0ELSP_0ELNSO_7ScaleInE0ELSQ_0EEEEEENS4_6LayoutINS5_IJSC_SC_SC_EEENS5_IJNSA_ILi0EEESV_SV_EEEEENS5_IJNS4_10UnderscoreESY_SY_EEEEENS4_13SM90_TMA_LOADENS4_14ComposedLayoutINS4_7SwizzleILi3ELi4ELi3EEENS4_18smem_ptr_flag_bitsILi16EEENST_INS5_IJNSA_ILi8EEESF_EEENS5_IJSF_SC_EEEEEEEvNS4_8identityENS4_23SM90_TMA_LOAD_MULTICASTES1B_vS1C_EENS_8epilogue10collective18CollectiveEpilogueINS1F_23Sm100TmaWarpSpecializedILi2ELi1ELi8ELb1ELb0EEEJSI_NS5_IJNST_ISF_SC_EENST_ISG_SC_EEEEESJ_SK_SJ_SK_NS1F_6fusion15FusionCallbacksIS1J_NS1N_17LinearCombinationISJ_fSJ_fLNS_15FloatRoundStyleE2EEESI_S1M_JEEENS4_5SM1004TMEM4LOAD26SM100_TMEM_LOAD_16dp256b2xES11_NS12_INS13_ILi1ELi4ELi3EEES16_NST_INS5_IJS17_SG_EEENS5_IJSG_SC_EEEEEEENS4_17SM75_U32x4_LDSM_NENS4_14SM90_TMA_STOREES21_NS4_17SM90_U32x4_STSM_NENS4_39AutoVectorizingCopyWithAssumedAlignmentILi128EEEEEEvvEEEEvNT_6ParamsE) ;  /* 0xffffff8402d47950 */ /* 0x000fea0003c3ffff */
        .weak           $__internal_1_$__cuda_sm10x_tcgen05_guardrail_trap_phase_invalid_during_alloc
        .type           $__internal_1_$__cuda_sm10x_tcgen05_guardrail_trap_phase_invalid_during_alloc,@function
        .size           $__internal_1_$__cuda_sm10x_tcgen05_guardrail_trap_phase_invalid_during_alloc,($__internal_2_$__cuda_sm10x_tcgen05_guardrail_trap_unallocated_columns_being_dealloced - $__internal_1_$__cuda_sm10x_tcgen05_guardrail_trap_phase_invalid_during_alloc)
$__internal_1_$__cuda_sm10x_tcgen05_guardrail_trap_phase_invalid_during_alloc:
[----:B------:R-:W-:Y:S05]  /*78b0*/  BPT.TRAP 0x1 ;  /* 0x000000040000795c */ /* 0x000fea0000300000 */
[----:B------:R-:W-:-:S04]  /*78c0*/  MOV R5, 0x0 ;  /* 0x0000000000057802 */ /* 0x000fc80000000f00 */
[----:B------:R-:W-:Y:S05]  /*78d0*/  RET.REL.NODEC R4 `(_ZN7cutlass13device_kernelINS_4gemm6kernel13GemmUniversalIN4cute5tupleIJiiiiEEENS1_10collective13CollectiveMmaINS1_35MainloopSm100TmaUmmaWarpSpecializedILi5ELi2ELi4ENS5_IJNS4_1CILi2EEENSA_ILi1EEESC_EEEEENS5_IJNSA_ILi64EEENSA_ILi16EEENSA_ILi256EEEEEENS_6half_tENS5_IJlSC_lEEESJ_SK_NS4_8TiledMMAINS4_8MMA_AtomIJNS4_20SM100_MMA_F16BF16_SSISJ_SJ_fLi64ELi16ELNS4_4UMMA5MajorE0ELSP_0ELNSO_7ScaleInE0ELSQ_0EEEEEENS4_6LayoutINS5_IJSC_SC_SC_EEENS5_IJNSA_ILi0EEESV_SV_EEEEENS5_IJNS4_10UnderscoreESY_SY_EEEEENS4_13SM90_TMA_LOADENS4_14ComposedLayoutINS4_7SwizzleILi3ELi4ELi3EEENS4_18smem_ptr_flag_bitsILi16EEENST_INS5_IJNSA_ILi8EEESF_EEENS5_IJSF_SC_EEEEEEEvNS4_8identityENS4_23SM90_TMA_LOAD_MULTICASTES1B_vS1C_EENS_8epilogue10collective18CollectiveEpilogueINS1F_23Sm100TmaWarpSpecializedILi2ELi1ELi8ELb1ELb0EEEJSI_NS5_IJNST_ISF_SC_EENST_ISG_SC_EEEEESJ_SK_SJ_SK_NS1F_6fusion15FusionCallbacksIS1J_NS1N_17LinearCombinationISJ_fSJ_fLNS_15FloatRoundStyleE2EEESI_S1M_JEEENS4_5SM1004TMEM4LOAD26SM100_TMEM_LOAD_16dp256b2xES11_NS12_INS13_ILi1ELi4ELi3EEES16_NST_INS5_IJS17_SG_EEENS5_IJSG_SC_EEEEEEENS4_17SM75_U32x4_LDSM_NENS4_14SM90_TMA_STOREES21_NS4_17SM90_U32x4_STSM_NENS4_39AutoVectorizingCopyWithAssumedAlignmentILi128EEEEEEvvEEEEvNT_6ParamsE) ;  /* 0xffffff8404c87950 */ /* 0x000fea0003c3ffff */
        .weak           $__internal_2_$__cuda_sm10x_tcgen05_guardrail_trap_unallocated_columns_being_dealloced
        .type           $__internal_2_$__cuda_sm10x_tcgen05_guardrail_trap_unallocated_columns_being_dealloced,@function
        .size           $__internal_2_$__cuda_sm10x_tcgen05_guardrail_trap_unallocated_columns_being_dealloced,(.L_x_151 - $__internal_2_$__cuda_sm10x_tcgen05_guardrail_trap_unallocated_columns_being_dealloced)
$__internal_2_$__cuda_sm10x_tcgen05_guardrail_trap_unallocated_columns_being_dealloced:
[----:B------:R-:W-:Y:S05]  /*78e0*/  BPT.TRAP 0x1 ;  /* 0x000000040000795c */ /* 0x000fea0000300000 */
[----:B------:R-:W-:-:S04]  /*78f0*/  HFMA2 R3, -RZ, RZ, 0, 0 ;  /* 0x00000000ff037431 */ /* 0x000fc800000001ff */
[----:B------:R-:W-:Y:S05]  /*7900*/  RET.REL.NODEC R2 `(_ZN7cutlass13device_kernelINS_4gemm6kernel13GemmUniversalIN4cute5tupleIJiiiiEEENS1_10collective13CollectiveMmaINS1_35MainloopSm100TmaUmmaWarpSpecializedILi5ELi2ELi4ENS5_IJNS4_1CILi2EEENSA_ILi1EEESC_EEEEENS5_IJNSA_ILi64EEENSA_ILi16EEENSA_ILi256EEEEEENS_6half_tENS5_IJlSC_lEEESJ_SK_NS4_8TiledMMAINS4_8MMA_AtomIJNS4_20SM100_MMA_F16BF16_SSISJ_SJ_fLi64ELi16ELNS4_4UMMA5MajorE0ELSP_0ELNSO_7ScaleInE0ELSQ_0EEEEEENS4_6LayoutINS5_IJSC_SC_SC_EEENS5_IJNSA_ILi0EEESV_SV_EEEEENS5_IJNS4_10UnderscoreESY_SY_EEEEENS4_13SM90_TMA_LOADENS4_14ComposedLayoutINS4_7SwizzleILi3ELi4ELi3EEENS4_18smem_ptr_flag_bitsILi16EEENST_INS5_IJNSA_ILi8EEESF_EEENS5_IJSF_SC_EEEEEEEvNS4_8identityENS4_23SM90_TMA_LOAD_MULTICASTES1B_vS1C_EENS_8epilogue10collective18CollectiveEpilogueINS1F_23Sm100TmaWarpSpecializedILi2ELi1ELi8ELb1ELb0EEEJSI_NS5_IJNST_ISF_SC_EENST_ISG_SC_EEEEESJ_SK_SJ_SK_NS1F_6fusion15FusionCallbacksIS1J_NS1N_17LinearCombinationISJ_fSJ_fLNS_15FloatRoundStyleE2EEESI_S1M_JEEENS4_5SM1004TMEM4LOAD26SM100_TMEM_LOAD_16dp256b2xES11_NS12_INS13_ILi1ELi4ELi3EEES16_NST_INS5_IJS17_SG_EEENS5_IJSG_SC_EEEEEEENS4_17SM75_U32x4_LDSM_NENS4_14SM90_TMA_STOREES21_NS4_17SM90_U32x4_STSM_NENS4_39AutoVectorizingCopyWithAssumedAlignmentILi128EEEEEEvvEEEEvNT_6ParamsE) ;  /* 0xffffff8402bc7950 */ /* 0x000fea0003c3ffff */
.L_x_150:
[----:B------:R-:W-:-:S00]  /*7910*/  BRA `(.L_x_150) ;  /* 0xfffffffc00fc7947 */ /* 0x000fc0000383ffff */
[----:B------:R-:W-:-:S00]  /*7920*/  NOP ;  /* 0x0000000000007918 */ /* 0x000fc00000000000 */
        /* <DEDUP_REMOVED lines=13> */
.L_x_151:


//--------------------- .nv.global.init           --------------------------
	.section	.nv.global.init,"aw",@progbits
.nv.global.init:
	.type		$str$27,@object
	.size		$str$27,($str$28 - $str$27)
$str$27:
        /*0000*/ 	.byte	0x28, 0x61, 0x64, 0x64, 0x72, 0x65, 0x73, 0x73, 0x20, 0x26, 0x20, 0x6d, 0x61, 0x73, 0x6b, 0x29
        /*0010*/ 	.byte	0x20, 0x3d, 0x3d, 0x20, 0x30, 0x00
	.type		$str$28,@object
	.size		$str$28,($str$26 - $str$28)
$str$28:
        /*0016*/ 	.byte	0x2f, 0x74, 0x6d, 0x70, 0x2f, 0x63, 0x75, 0x74, 0x6c, 0x61, 0x73, 0x73, 0x5f, 0x73, 0x77, 0x65
        /*0026*/ 	.byte	0x65, 0x70, 0x5f, 0x73, 0x72, 0x63, 0x2f, 0x69, 0x6e, 0x63, 0x6c, 0x75, 0x64, 0x65, 0x2f, 0x63
        /*0036*/ 	.byte	0x75, 0x74, 0x65, 0x2f, 0x70, 0x6f, 0x69, 0x6e, 0x74, 0x65, 0x72, 0x5f, 0x66, 0x6c, 0x61, 0x67
        /*0046*/ 	.byte	0x67, 0x65, 0x64, 0x2e, 0x68, 0x70, 0x70, 0x00
	.type		$str$26,@object
	.size		$str$26,($str$25 - $str$26)
$str$26:
        /*004e*/ 	.byte	0x2f, 0x74, 0x6d, 0x70, 0x2f, 0x63, 0x75, 0x74, 0x6c, 0x61, 0x73, 0x73, 0x5f, 0x73, 0x77, 0x65
        /*005e*/ 	.byte	0x65, 0x70, 0x5f, 0x73, 0x72, 0x63, 0x2f, 0x69, 0x6e, 0x63, 0x6c, 0x75, 0x64, 0x65, 0x2f, 0x63
        /*006e*/ 	.byte	0x75, 0x74, 0x65, 0x2f, 0x61, 0x74, 0x6f, 0x6d, 0x2f, 0x63, 0x6f, 0x70, 0x79, 0x5f, 0x74, 0x72
        /*007e*/ 	.byte	0x61, 0x69, 0x74, 0x73, 0x5f, 0x73, 0x6d, 0x31, 0x30, 0x30, 0x2e, 0x68, 0x70, 0x70, 0x00
	.type		$str$25,@object
	.size		$str$25,(__unnamed_1 - $str$25)
$str$25:
        /*008d*/ 	.byte	0x28, 0x28, 0x75, 0x69, 0x6e, 0x74, 0x33, 0x32, 0x5f, 0x74, 0x28, 0x74, 0x68, 0x72, 0x65, 0x61
        /*009d*/ 	.byte	0x64, 0x49, 0x64, 0x78, 0x2e, 0x78, 0x29, 0x20, 0x2f, 0x20, 0x33, 0x32, 0x29, 0x20, 0x25, 0x20
        /*00ad*/ 	.byte	0x34, 0x29, 0x20, 0x3d, 0x3d, 0x20, 0x28, 0x28, 0x28, 0x74, 0x6d, 0x65, 0x6d, 0x5f, 0x61, 0x64
        /*00bd*/ 	.byte	0x64, 0x72, 0x20, 0x3e, 0x3e, 0x20, 0x31, 0x36, 0x29, 0x20, 0x2f, 0x20, 0x33, 0x32, 0x29, 0x20
        /*00cd*/ 	.byte	0x25, 0x20, 0x34, 0x29, 0x00
	.type		__unnamed_1,@object
	.size		__unnamed_1,(__unnamed_2 - __unnamed_1)
__unnamed_1:
        /*00d2*/ 	.byte	0x61, 0x75, 0x74, 0x6f, 0x20, 0x63, 0x75, 0x74, 0x65, 0x3a, 0x3a, 0x61, 0x73, 0x5f, 0x70, 0x6f
        /* <DEDUP_REMOVED lines=24> */
        /*0262*/ 	.byte	0x3e, 0x3e, 0x3e, 0x5d, 0x00
	.type		__unnamed_2,@object
	.size		__unnamed_2,(.L_2 - __unnamed_2)
__unnamed_2:
        /* <DEDUP_REMOVED lines=42> */
        /*0507*/ 	.byte	0x3e, 0x5d, 0x00
.L_2:


//--------------------- .nv.shared._ZN7cutlass13device_kernelINS_4gemm6kernel13GemmUniversalIN4cute5tupleIJiiiiEEENS1_10collective13CollectiveMmaINS1_35MainloopSm100TmaUmmaWarpSpecializedILi5ELi2ELi4ENS5_IJNS4_1CILi2EEENSA_ILi1EEESC_EEEEENS5_IJNSA_ILi64EEENSA_ILi16EEENSA_ILi256EEEEEENS_6half_tENS5_IJlSC_lEEESJ_SK_NS4_8TiledMMAINS4_8MMA_AtomIJNS4_20SM100_MMA_F16BF16_SSISJ_SJ_fLi64ELi16ELNS4_4UMMA5MajorE0ELSP_0ELNSO_7ScaleInE0ELSQ_0EEEEEENS4_6LayoutINS5_IJSC_SC_SC_EEENS5_IJNSA_ILi0EEESV_SV_EEEEENS5_IJNS4_10UnderscoreESY_SY_EEEEENS4_13SM90_TMA_LOADENS4_14ComposedLayoutINS4_7SwizzleILi3ELi4ELi3EEENS4_18smem_ptr_flag_bitsILi16EEENST_INS5_IJNSA_ILi8EEESF_EEENS5_IJSF_SC_EEEEEEEvNS4_8identityENS4_23SM90_TMA_LOAD_MULTICASTES1B_vS1C_EENS_8epilogue10collective18CollectiveEpilogueINS1F_23Sm100TmaWarpSpecializedILi2ELi1ELi8ELb1ELb0EEEJSI_NS5_IJNST_ISF_SC_EENST_ISG_SC_EEEEESJ_SK_SJ_SK_NS1F_6fusion15FusionCallbacksIS1J_NS1N_17LinearCombinationISJ_fSJ_fLNS_15FloatRoundStyleE2EEESI_S1M_JEEENS4_5SM1004TMEM4LOAD26SM100_TMEM_LOAD_16dp256b2xES11_NS12_INS13_ILi1ELi4ELi3EEES16_NST_INS5_IJS17_SG_EEENS5_IJSG_SC_EEEEEEENS4_17SM75_U32x4_LDSM_NENS4_14SM90_TMA_STOREES21_NS4_17SM90_U32x4_STSM_NENS4_39AutoVectorizingCopyWithAssumedAlignmentILi128EEEEEEvvEEEEvNT_6ParamsE --------------------------
	.section	.nv.shared._ZN7cutlass13device_kernelINS_4gemm6kernel13GemmUniversalIN4cute5tupleIJiiiiEEENS1_10collective13CollectiveMmaINS1_35MainloopSm100TmaUmmaWarpSpecializedILi5ELi2ELi4ENS5_IJNS4_1CILi2EEENSA_ILi1EEESC_EEEEENS5_IJNSA_ILi64EEENSA_ILi16EEENSA_ILi256EEEEEENS_6half_tENS5_IJlSC_lEEESJ_SK_NS4_8TiledMMAINS4_8MMA_AtomIJNS4_20SM100_MMA_F16BF16_SSISJ_SJ_fLi64ELi16ELNS4_4UMMA5MajorE0ELSP_0ELNSO_7ScaleInE0ELSQ_0EEEEEENS4_6LayoutINS5_IJSC_SC_SC_EEENS5_IJNSA_ILi0EEESV_SV_EEEEENS5_IJNS4_10UnderscoreESY_SY_EEEEENS4_13SM90_TMA_LOADENS4_14ComposedLayoutINS4_7SwizzleILi3ELi4ELi3EEENS4_18smem_ptr_flag_bitsILi16EEENST_INS5_IJNSA_ILi8EEESF_EEENS5_IJSF_SC_EEEEEEEvNS4_8identityENS4_23SM90_TMA_LOAD_MULTICASTES1B_vS1C_EENS_8epilogue10collective18CollectiveEpilogueINS1F_23Sm100TmaWarpSpecializedILi2ELi1ELi8ELb1ELb0EEEJSI_NS5_IJNST_ISF_SC_EENST_ISG_SC_EEEEESJ_SK_SJ_SK_NS1F_6fusion15FusionCallbacksIS1J_NS1N_17LinearCombinationISJ_fSJ_fLNS_15FloatRoundStyleE2EEESI_S1M_JEEENS4_5SM1004TMEM4LOAD26SM100_TMEM_LOAD_16dp256b2xES11_NS12_INS13_ILi1ELi4ELi3EEES16_NST_INS5_IJS17_SG_EEENS5_IJSG_SC_EEEEEEENS4_17SM75_U32x4_LDSM_NENS4_14SM90_TMA_STOREES21_NS4_17SM90_U32x4_STSM_NENS4_39AutoVectorizingCopyWithAssumedAlignmentILi128EEEEEEvvEEEEvNT_6ParamsE,"aw",@nobits
	.sectionflags	@""
	.align	16
	.zero		1024


//--------------------- .nv.shared.reserved.0     --------------------------
	.section	.nv.shared.reserved.0,"aw",@nobits
	.weak		__nv_reservedSMEM_offset_0_alias
	.size		__nv_reservedSMEM_offset_0_alias, 0, 64
	.other		__nv_reservedSMEM_offset_0_alias,@"STO_CUDA_RESERVED_SHARED STV_DEFAULT"
__nv_reservedSMEM_offset_0_alias:
	.zero		0
.nv.shared.reserved.0:
	.zero		64
	.weak		__nv_reservedSMEM_tcgen05_partition
	.type		__nv_reservedSMEM_tcgen05_partition,@object
	.size		__nv_reservedSMEM_tcgen05_partition,(.L_0 - __nv_reservedSMEM_tcgen05_partition)
__nv_reservedSMEM_tcgen05_partition:
	.zero		32
.L_0:


//--------------------- .nv.global                --------------------------
	.section	.nv.global,"aw",@nobits
.nv.global:
	.type		_ZN40_INTERNAL_2b89ed2c_4_k_cu_45819025_138614cute1_E,@object
	.size		_ZN40_INTERNAL_2b89ed2c_4_k_cu_45819025_138614cute1_E,(_ZN40_INTERNAL_2b89ed2c_4_k_cu_45819025_138614cuda3std3__45__cpo6cbeginE - _ZN40_INTERNAL_2b89ed2c_4_k_cu_45819025_138614cute1_E)
_ZN40_INTERNAL_2b89ed2c_4_k_cu_45819025_138614cute1_E:
	.zero		1
	.type		_ZN40_INTERNAL_2b89ed2c_4_k_cu_45819025_138614cuda3std3__45__cpo6cbeginE,@object
	.size		_ZN40_INTERNAL_2b89ed2c_4_k_cu_45819025_138614cuda3std3__45__cpo6cbeginE,(_ZN40_INTERNAL_2b89ed2c_4_k_cu_45819025_138614cuda3std3__48in_placeE - _ZN40_INTERNAL_2b89ed2c_4_k_cu_45819025_138614cuda3std3__45__cpo6cbeginE)
_ZN40_INTERNAL_2b89ed2c_4_k_cu_45819025_138614cuda3std3__45__cpo6cbeginE:
	.zero		1
	.type		_ZN40_INTERNAL_2b89ed2c_4_k_cu_45819025_138614cuda3std3__48in_placeE,@object
	.size		_ZN40_INTERNAL_2b89ed2c_4_k_cu_45819025_138614cuda3std3__48in_placeE,(_ZN40_INTERNAL_2b89ed2c_4_k_cu_45819025_138614cuda3std6ranges3__45__cpo9iter_moveE - _ZN40_INTERNAL_2b89ed2c_4_k_cu_45819025_138614cuda3std3__48in_placeE)
_ZN40_INTERNAL_2b89ed2c_4_k_cu_45819025_138614cuda3std3__48in_placeE:
	.zero		1
	.type		_ZN40_INTERNAL_2b89ed2c_4_k_cu_45819025_138614cuda3std6ranges3__45__cpo9iter_moveE,@object
	.size		_ZN40_INTERNAL_2b89ed2c_4_k_cu_45819025_138614cuda3std6ranges3__45__cpo9iter_moveE,(_ZN40_INTERNAL_2b89ed2c_4_k_cu_45819025_138614cuda3std3__45__cpo5beginE - _ZN40_INTERNAL_2b89ed2c_4_k_cu_45819025_138614cuda3std6ranges3__45__cpo9iter_moveE)
_ZN40_INTERNAL_2b89ed2c_4_k_cu_45819025_138614cuda3std6ranges3__45__cpo9iter_moveE:
	.zero		1
	.type		_ZN40_INTERNAL_2b89ed2c_4_k_cu_45819025_138614cuda3std3__45__cpo5beginE,@object
	.size		_ZN40_INTERNAL_2b89ed2c_4_k_cu_45819025_138614cuda3std3__45__cpo5beginE,(_ZN40_INTERNAL_2b89ed2c_4_k_cu_45819025_138614cuda3std3__442_GLOBAL__N__2b89ed2c_4_k_cu_45819025_138616ignoreE - _ZN40_INTERNAL_2b89ed2c_4_k_cu_45819025_138614cuda3std3__45__cpo5beginE)
_ZN40_INTERNAL_2b89ed2c_4_k_cu_45819025_138614cuda3std3__45__cpo5beginE:
	.zero		1
	.type		_ZN40_INTERNAL_2b89ed2c_4_k_cu_45819025_138614cuda3std3__442_GLOBAL__N__2b89ed2c_4_k_cu_45819025_138616ignoreE,@object
	.size		_ZN40_INTERNAL_2b89ed2c_4_k_cu_45819025_138614cuda3std3__442_GLOBAL__N__2b89ed2c_4_k_cu_45819025_138616ignoreE,(_ZN40_INTERNAL_2b89ed2c_4_k_cu_45819025_138614cute7productE - _ZN40_INTERNAL_2b89ed2c_4_k_cu_45819025_138614cuda3std3__442_GLOBAL__N__2b89ed2c_4_k_cu_45819025_138616ignoreE)
_ZN40_INTERNAL_2b89ed2c_4_k_cu_45819025_138614cuda3std3__442_GLOBAL__N__2b89ed2c_4_k_cu_45819025_138616ignoreE:
	.zero		1
	.type		_ZN40_INTERNAL_2b89ed2c_4_k_cu_45819025_138614cute7productE,@object
	.size		_ZN40_INTERNAL_2b89ed2c_4_k_cu_45819025_138614cute7productE,(_ZN40_INTERNAL_2b89ed2c_4_k_cu_45819025_138614cuda3std3__45__cpo3endE - _ZN40_INTERNAL_2b89ed2c_4_k_cu_45819025_138614cute7productE)
_ZN40_INTERNAL_2b89ed2c_4_k_cu_45819025_138614cute7productE:
	.zero		1
	.type		_ZN40_INTERNAL_2b89ed2c_4_k_cu_45819025_138614cuda3std3__45__cpo3endE,@object
	.size		_ZN40_INTERNAL_2b89ed2c_4_k_cu_45819025_138614cuda3std3__45__cpo3endE,(_ZN40_INTERNAL_2b89ed2c_4_k_cu_45819025_138614cuda3std3__419piecewise_constructE - _ZN40_INTERNAL_2b89ed2c_4_k_cu_45819025_138614cuda3std3__45__cpo3endE)
_ZN40_INTERNAL_2b89ed2c_4_k_cu_45819025_138614cuda3std3__45__cpo3endE:
	.zero		1
	.type		_ZN40_INTERNAL_2b89ed2c_4_k_cu_45819025_138614cuda3std3__419piecewise_constructE,@object
	.size		_ZN40_INTERNAL_2b89ed2c_4_k_cu_45819025_138614cuda3std3__419piecewise_constructE,(_ZN40_INTERNAL_2b89ed2c_4_k_cu_45819025_138614cuda3std3__45__cpo4cendE - _ZN40_INTERNAL_2b89ed2c_4_k_cu_45819025_138614cuda3std3__419piecewise_constructE)
_ZN40_INTERNAL_2b89ed2c_4_k_cu_45819025_138614cuda3std3__419piecewise_constructE:
	.zero		1
	.type		_ZN40_INTERNAL_2b89ed2c_4_k_cu_45819025_138614cuda3std3__45__cpo4cendE,@object
	.size		_ZN40_INTERNAL_2b89ed2c_4_k_cu_45819025_138614cuda3std3__45__cpo4cendE,(_ZN40_INTERNAL_2b89ed2c_4_k_cu_45819025_138614cuda3std6ranges3__45__cpo4swapE - _ZN40_INTERNAL_2b89ed2c_4_k_cu_45819025_138614cuda3std3__45__cpo4cendE)
_ZN40_INTERNAL_2b89ed2c_4_k_cu_45819025_138614cuda3std3__45__cpo4cendE:
	.zero		1
	.type		_ZN40_INTERNAL_2b89ed2c_4_k_cu_45819025_138614cuda3std6ranges3__45__cpo4swapE,@object
	.size		_ZN40_INTERNAL_2b89ed2c_4_k_cu_45819025_138614cuda3std6ranges3__45__cpo4swapE,(.L_10 - _ZN40_INTERNAL_2b89ed2c_4_k_cu_45819025_138614cuda3std6ranges3__45__cpo4swapE)
_ZN40_INTERNAL_2b89ed2c_4_k_cu_45819025_138614cuda3std6ranges3__45__cpo4swapE:
	.zero		1
.L_10:


//--------------------- .nv.constant0._ZN7cutlass13device_kernelINS_4gemm6kernel13GemmUniversalIN4cute5tupleIJiiiiEEENS1_10collective13CollectiveMmaINS1_35MainloopSm100TmaUmmaWarpSpecializedILi5ELi2ELi4ENS5_IJNS4_1CILi2EEENSA_ILi1EEESC_EEEEENS5_IJNSA_ILi64EEENSA_ILi16EEENSA_ILi256EEEEEENS_6half_tENS5_IJlSC_lEEESJ_SK_NS4_8TiledMMAINS4_8MMA_AtomIJNS4_20SM100_MMA_F16BF16_SSISJ_SJ_fLi64ELi16ELNS4_4UMMA5MajorE0ELSP_0ELNSO_7ScaleInE0ELSQ_0EEEEEENS4_6LayoutINS5_IJSC_SC_SC_EEENS5_IJNSA_ILi0EEESV_SV_EEEEENS5_IJNS4_10UnderscoreESY_SY_EEEEENS4_13SM90_TMA_LOADENS4_14ComposedLayoutINS4_7SwizzleILi3ELi4ELi3EEENS4_18smem_ptr_flag_bitsILi16EEENST_INS5_IJNSA_ILi8EEESF_EEENS5_IJSF_SC_EEEEEEEvNS4_8identityENS4_23SM90_TMA_LOAD_MULTICASTES1B_vS1C_EENS_8epilogue10collective18CollectiveEpilogueINS1F_23Sm100TmaWarpSpecializedILi2ELi1ELi8ELb1ELb0EEEJSI_NS5_IJNST_ISF_SC_EENST_ISG_SC_EEEEESJ_SK_SJ_SK_NS1F_6fusion15FusionCallbacksIS1J_NS1N_17LinearCombinationISJ_fSJ_fLNS_15FloatRoundStyleE2EEESI_S1M_JEEENS4_5SM1004TMEM4LOAD26SM100_TMEM_LOAD_16dp256b2xES11_NS12_INS13_ILi1ELi4ELi3EEES16_NST_INS5_IJS17_SG_EEENS5_IJSG_SC_EEEEEEENS4_17SM75_U32x4_LDSM_NENS4_14SM90_TMA_STOREES21_NS4_17SM90_U32x4_STSM_NENS4_39AutoVectorizingCopyWithAssumedAlignmentILi128EEEEEEvvEEEEvNT_6ParamsE --------------------------
	.section	.nv.constant0._ZN7cutlass13device_kernelINS_4gemm6kernel13GemmUniversalIN4cute5tupleIJiiiiEEENS1_10collective13CollectiveMmaINS1_35MainloopSm100TmaUmmaWarpSpecializedILi5ELi2ELi4ENS5_IJNS4_1CILi2EEENSA_ILi1EEESC_EEEEENS5_IJNSA_ILi64EEENSA_ILi16EEENSA_ILi256EEEEEENS_6half_tENS5_IJlSC_lEEESJ_SK_NS4_8TiledMMAINS4_8MMA_AtomIJNS4_20SM100_MMA_F16BF16_SSISJ_SJ_fLi64ELi16ELNS4_4UMMA5MajorE0ELSP_0ELNSO_7ScaleInE0ELSQ_0EEEEEENS4_6LayoutINS5_IJSC_SC_SC_EEENS5_IJNSA_ILi0EEESV_SV_EEEEENS5_IJNS4_10UnderscoreESY_SY_EEEEENS4_13SM90_TMA_LOADENS4_14ComposedLayoutINS4_7SwizzleILi3ELi4ELi3EEENS4_18smem_ptr_flag_bitsILi16EEENST_INS5_IJNSA_ILi8EEESF_EEENS5_IJSF_SC_EEEEEEEvNS4_8identityENS4_23SM90_TMA_LOAD_MULTICASTES1B_vS1C_EENS_8epilogue10collective18CollectiveEpilogueINS1F_23Sm100TmaWarpSpecializedILi2ELi1ELi8ELb1ELb0EEEJSI_NS5_IJNST_ISF_SC_EENST_ISG_SC_EEEEESJ_SK_SJ_SK_NS1F_6fusion15FusionCallbacksIS1J_NS1N_17LinearCombinationISJ_fSJ_fLNS_15FloatRoundStyleE2EEESI_S1M_JEEENS4_5SM1004TMEM4LOAD26SM100_TMEM_LOAD_16dp256b2xES11_NS12_INS13_ILi1ELi4ELi3EEES16_NST_INS5_IJS17_SG_EEENS5_IJSG_SC_EEEEEEENS4_17SM75_U32x4_LDSM_NENS4_14SM90_TMA_STOREES21_NS4_17SM90_U32x4_STSM_NENS4_39AutoVectorizingCopyWithAssumedAlignmentILi128EEEEEEvvEEEEvNT_6ParamsE,"a",@progbits
	.sectionflags	@""
	.align	4
.nv.constant0._ZN7cutlass13device_kernelINS_4gemm6kernel13GemmUniversalIN4cute5tupleIJiiiiEEENS1_10collective13CollectiveMmaINS1_35MainloopSm100TmaUmmaWarpSpecializedILi5ELi2ELi4ENS5_IJNS4_1CILi2EEENSA_ILi1EEESC_EEEEENS5_IJNSA_ILi64EEENSA_ILi16EEENSA_ILi256EEEEEENS_6half_tENS5_IJlSC_lEEESJ_SK_NS4_8TiledMMAINS4_8MMA_AtomIJNS4_20SM100_MMA_F16BF16_SSISJ_SJ_fLi64ELi16ELNS4_4UMMA5MajorE0ELSP_0ELNSO_7ScaleInE0ELSQ_0EEEEEENS4_6LayoutINS5_IJSC_SC_SC_EEENS5_IJNSA_ILi0EEESV_SV_EEEEENS5_IJNS4_10UnderscoreESY_SY_EEEEENS4_13SM90_TMA_LOADENS4_14ComposedLayoutINS4_7SwizzleILi3ELi4ELi3EEENS4_18smem_ptr_flag_bitsILi16EEENST_INS5_IJNSA_ILi8EEESF_EEENS5_IJSF_SC_EEEEEEEvNS4_8identityENS4_23SM90_TMA_LOAD_MULTICASTES1B_vS1C_EENS_8epilogue10collective18CollectiveEpilogueINS1F_23Sm100TmaWarpSpecializedILi2ELi1ELi8ELb1ELb0EEEJSI_NS5_IJNST_ISF_SC_EENST_ISG_SC_EEEEESJ_SK_SJ_SK_NS1F_6fusion15FusionCallbacksIS1J_NS1N_17LinearCombinationISJ_fSJ_fLNS_15FloatRoundStyleE2EEESI_S1M_JEEENS4_5SM1004TMEM4LOAD26SM100_TMEM_LOAD_16dp256b2xES11_NS12_INS13_ILi1ELi4ELi3EEES16_NST_INS5_IJS17_SG_EEENS5_IJSG_SC_EEEEEEENS4_17SM75_U32x4_LDSM_NENS4_14SM90_TMA_STOREES21_NS4_17SM90_U32x4_STSM_NENS4_39AutoVectorizingCopyWithAssumedAlignmentILi128EEEEEEvvEEEEvNT_6ParamsE:
	.zero		2944


//--------------------- SYMBOLS --------------------------

	.type		.nv.reservedSmem.offset0,@object
	.size		.nv.reservedSmem.offset0,0x4
	.type		.nv.reservedSmem.cap,@object
	.size		.nv.reservedSmem.cap,0x4
	.type		__assertfail,@function
